//
// Generated by NVIDIA NVVM Compiler
//
// Compiler Build ID: CL-36424714
// Cuda compilation tools, release 13.0, V13.0.88
// Based on NVVM 20.0.0
//

.version 9.0
.target sm_100
.address_size 64

	// .globl	_Z22matrixMultiplication_xPiS_S_i
// _ZZ26matrixMultiplication_tiledPiS_S_iE3a_s has been demoted
// _ZZ26matrixMultiplication_tiledPiS_S_iE3b_s has been demoted

.visible .entry _Z22matrixMultiplication_xPiS_S_i(
	.param .u64 .ptr .align 1 _Z22matrixMultiplication_xPiS_S_i_param_0,
	.param .u64 .ptr .align 1 _Z22matrixMultiplication_xPiS_S_i_param_1,
	.param .u64 .ptr .align 1 _Z22matrixMultiplication_xPiS_S_i_param_2,
	.param .u32 _Z22matrixMultiplication_xPiS_S_i_param_3
)
{
	.reg .pred 	%p<13>;
	.reg .b32 	%r<145>;
	.reg .b64 	%rd<48>;

	ld.param.u64 	%rd4, [_Z22matrixMultiplication_xPiS_S_i_param_0];
	ld.param.u64 	%rd5, [_Z22matrixMultiplication_xPiS_S_i_param_1];
	ld.param.u32 	%r56, [_Z22matrixMultiplication_xPiS_S_i_param_3];
	cvta.to.global.u64 	%rd1, %rd5;
	cvta.to.global.u64 	%rd2, %rd4;
	mov.u32 	%r57, %ctaid.x;
	mov.u32 	%r58, %ntid.x;
	mov.u32 	%r59, %tid.x;
	mad.lo.s32 	%r1, %r57, %r58, %r59;
	setp.ge.s32 	%p1, %r1, %r56;
	setp.lt.s32 	%p2, %r56, 1;
	or.pred  	%p3, %p1, %p2;
	@%p3 bra 	$L__BB0_14;
	mul.lo.s32 	%r2, %r56, %r1;
	add.s32 	%r3, %r56, -1;
	and.b32  	%r4, %r56, 7;
	and.b32  	%r5, %r56, 2147483640;
	neg.s32 	%r6, %r5;
	shl.b32 	%r7, %r56, 3;
	mul.lo.s32 	%r8, %r56, 3;
	mul.lo.s32 	%r9, %r56, 7;
	mov.b32 	%r123, 0;
$L__BB0_2:
	setp.lt.u32 	%p4, %r3, 7;
	mov.b32 	%r139, 0;
	mov.u32 	%r144, %r139;
	@%p4 bra 	$L__BB0_5;
	add.s32 	%r132, %r56, %r123;
	shl.b32 	%r64, %r56, 1;
	add.s32 	%r131, %r64, %r123;
	add.s32 	%r130, %r8, %r123;
	shl.b32 	%r65, %r56, 2;
	add.s32 	%r129, %r65, %r123;
	mad.lo.s32 	%r128, %r56, 5, %r123;
	mad.lo.s32 	%r127, %r56, 6, %r123;
	add.s32 	%r126, %r9, %r123;
	mov.b32 	%r144, 0;
	mov.u32 	%r124, %r2;
	mov.u32 	%r125, %r123;
	mov.u32 	%r133, %r6;
$L__BB0_4:
	.pragma "nounroll";
	mul.wide.s32 	%rd6, %r124, 4;
	add.s64 	%rd7, %rd2, %rd6;
	ld.global.u32 	%r66, [%rd7];
	mul.wide.u32 	%rd8, %r125, 4;
	add.s64 	%rd9, %rd1, %rd8;
	ld.global.u32 	%r67, [%rd9];
	mad.lo.s32 	%r68, %r67, %r66, %r144;
	ld.global.u32 	%r69, [%rd7+4];
	mul.wide.u32 	%rd10, %r132, 4;
	add.s64 	%rd11, %rd1, %rd10;
	ld.global.u32 	%r70, [%rd11];
	mad.lo.s32 	%r71, %r70, %r69, %r68;
	ld.global.u32 	%r72, [%rd7+8];
	mul.wide.u32 	%rd12, %r131, 4;
	add.s64 	%rd13, %rd1, %rd12;
	ld.global.u32 	%r73, [%rd13];
	mad.lo.s32 	%r74, %r73, %r72, %r71;
	ld.global.u32 	%r75, [%rd7+12];
	mul.wide.u32 	%rd14, %r130, 4;
	add.s64 	%rd15, %rd1, %rd14;
	ld.global.u32 	%r76, [%rd15];
	mad.lo.s32 	%r77, %r76, %r75, %r74;
	ld.global.u32 	%r78, [%rd7+16];
	mul.wide.u32 	%rd16, %r129, 4;
	add.s64 	%rd17, %rd1, %rd16;
	ld.global.u32 	%r79, [%rd17];
	mad.lo.s32 	%r80, %r79, %r78, %r77;
	ld.global.u32 	%r81, [%rd7+20];
	mul.wide.u32 	%rd18, %r128, 4;
	add.s64 	%rd19, %rd1, %rd18;
	ld.global.u32 	%r82, [%rd19];
	mad.lo.s32 	%r83, %r82, %r81, %r80;
	ld.global.u32 	%r84, [%rd7+24];
	mul.wide.u32 	%rd20, %r127, 4;
	add.s64 	%rd21, %rd1, %rd20;
	ld.global.u32 	%r85, [%rd21];
	mad.lo.s32 	%r86, %r85, %r84, %r83;
	ld.global.u32 	%r87, [%rd7+28];
	mul.wide.u32 	%rd22, %r126, 4;
	add.s64 	%rd23, %rd1, %rd22;
	ld.global.u32 	%r88, [%rd23];
	mad.lo.s32 	%r144, %r88, %r87, %r86;
	add.s32 	%r133, %r133, 8;
	add.s32 	%r132, %r132, %r7;
	add.s32 	%r131, %r131, %r7;
	add.s32 	%r130, %r130, %r7;
	add.s32 	%r129, %r129, %r7;
	add.s32 	%r128, %r128, %r7;
	add.s32 	%r127, %r127, %r7;
	add.s32 	%r126, %r126, %r7;
	add.s32 	%r125, %r125, %r7;
	add.s32 	%r124, %r124, 8;
	setp.ne.s32 	%p5, %r133, 0;
	mov.u32 	%r139, %r5;
	@%p5 bra 	$L__BB0_4;
$L__BB0_5:
	setp.eq.s32 	%p6, %r4, 0;
	@%p6 bra 	$L__BB0_13;
	add.s32 	%r90, %r4, -1;
	setp.lt.u32 	%p7, %r90, 3;
	@%p7 bra 	$L__BB0_8;
	add.s32 	%r91, %r139, %r2;
	mul.wide.s32 	%rd24, %r91, 4;
	add.s64 	%rd25, %rd2, %rd24;
	ld.global.u32 	%r92, [%rd25];
	mad.lo.s32 	%r93, %r139, %r56, %r123;
	mul.wide.u32 	%rd26, %r93, 4;
	add.s64 	%rd27, %rd1, %rd26;
	ld.global.u32 	%r94, [%rd27];
	mad.lo.s32 	%r95, %r94, %r92, %r144;
	ld.global.u32 	%r96, [%rd25+4];
	add.s32 	%r97, %r93, %r56;
	mul.wide.u32 	%rd28, %r97, 4;
	add.s64 	%rd29, %rd1, %rd28;
	ld.global.u32 	%r98, [%rd29];
	mad.lo.s32 	%r99, %r98, %r96, %r95;
	ld.global.u32 	%r100, [%rd25+8];
	add.s32 	%r101, %r97, %r56;
	mul.wide.u32 	%rd30, %r101, 4;
	add.s64 	%rd31, %rd1, %rd30;
	ld.global.u32 	%r102, [%rd31];
	mad.lo.s32 	%r103, %r102, %r100, %r99;
	ld.global.u32 	%r104, [%rd25+12];
	add.s32 	%r105, %r101, %r56;
	mul.wide.u32 	%rd32, %r105, 4;
	add.s64 	%rd33, %rd1, %rd32;
	ld.global.u32 	%r106, [%rd33];
	mad.lo.s32 	%r144, %r106, %r104, %r103;
	add.s32 	%r139, %r139, 4;
$L__BB0_8:
	and.b32  	%r108, %r56, 3;
	setp.eq.s32 	%p8, %r108, 0;
	@%p8 bra 	$L__BB0_13;
	setp.eq.s32 	%p9, %r108, 1;
	@%p9 bra 	$L__BB0_11;
	add.s32 	%r109, %r139, %r2;
	mul.wide.s32 	%rd34, %r109, 4;
	add.s64 	%rd35, %rd2, %rd34;
	ld.global.u32 	%r110, [%rd35];
	mad.lo.s32 	%r111, %r139, %r56, %r123;
	mul.wide.u32 	%rd36, %r111, 4;
	add.s64 	%rd37, %rd1, %rd36;
	ld.global.u32 	%r112, [%rd37];
	mad.lo.s32 	%r113, %r112, %r110, %r144;
	ld.global.u32 	%r114, [%rd35+4];
	add.s32 	%r115, %r111, %r56;
	mul.wide.u32 	%rd38, %r115, 4;
	add.s64 	%rd39, %rd1, %rd38;
	ld.global.u32 	%r116, [%rd39];
	mad.lo.s32 	%r144, %r116, %r114, %r113;
	add.s32 	%r139, %r139, 2;
$L__BB0_11:
	and.b32  	%r117, %r56, 1;
	setp.eq.b32 	%p10, %r117, 1;
	not.pred 	%p11, %p10;
	@%p11 bra 	$L__BB0_13;
	add.s32 	%r118, %r139, %r2;
	mul.wide.s32 	%rd40, %r118, 4;
	add.s64 	%rd41, %rd2, %rd40;
	ld.global.u32 	%r119, [%rd41];
	mad.lo.s32 	%r120, %r139, %r56, %r123;
	mul.wide.u32 	%rd42, %r120, 4;
	add.s64 	%rd43, %rd1, %rd42;
	ld.global.u32 	%r121, [%rd43];
	mad.lo.s32 	%r144, %r121, %r119, %r144;
$L__BB0_13:
	ld.param.u64 	%rd47, [_Z22matrixMultiplication_xPiS_S_i_param_2];
	add.s32 	%r122, %r123, %r2;
	cvta.to.global.u64 	%rd44, %rd47;
	mul.wide.s32 	%rd45, %r122, 4;
	add.s64 	%rd46, %rd44, %rd45;
	st.global.u32 	[%rd46], %r144;
	add.s32 	%r123, %r123, 1;
	setp.ne.s32 	%p12, %r123, %r56;
	@%p12 bra 	$L__BB0_2;
$L__BB0_14:
	ret;

}
	// .globl	_Z23matrixMultiplication_yxPiS_S_i
.visible .entry _Z23matrixMultiplication_yxPiS_S_i(
	.param .u64 .ptr .align 1 _Z23matrixMultiplication_yxPiS_S_i_param_0,
	.param .u64 .ptr .align 1 _Z23matrixMultiplication_yxPiS_S_i_param_1,
	.param .u64 .ptr .align 1 _Z23matrixMultiplication_yxPiS_S_i_param_2,
	.param .u32 _Z23matrixMultiplication_yxPiS_S_i_param_3
)
{
	.reg .pred 	%p<10>;
	.reg .b32 	%r<105>;
	.reg .b64 	%rd<67>;

	ld.param.u64 	%rd14, [_Z23matrixMultiplication_yxPiS_S_i_param_0];
	ld.param.u64 	%rd15, [_Z23matrixMultiplication_yxPiS_S_i_param_1];
	ld.param.u32 	%r30, [_Z23matrixMultiplication_yxPiS_S_i_param_3];
	cvta.to.global.u64 	%rd1, %rd15;
	cvta.to.global.u64 	%rd2, %rd14;
	mov.u32 	%r31, %ctaid.y;
	mov.u32 	%r32, %ntid.y;
	mov.u32 	%r33, %tid.y;
	mad.lo.s32 	%r1, %r31, %r32, %r33;
	mov.u32 	%r34, %ctaid.x;
	mov.u32 	%r35, %ntid.x;
	mov.u32 	%r36, %tid.x;
	mad.lo.s32 	%r2, %r34, %r35, %r36;
	max.s32 	%r37, %r1, %r2;
	setp.ge.s32 	%p1, %r37, %r30;
	@%p1 bra 	$L__BB1_13;
	mul.lo.s32 	%r3, %r30, %r1;
	and.b32  	%r4, %r30, 7;
	setp.lt.u32 	%p2, %r30, 8;
	mov.b32 	%r99, 0;
	mov.u32 	%r104, %r99;
	@%p2 bra 	$L__BB1_4;
	and.b32  	%r99, %r30, 2147483640;
	neg.s32 	%r93, %r99;
	mul.wide.s32 	%rd16, %r30, 4;
	add.s64 	%rd3, %rd1, %rd16;
	shl.b32 	%r7, %r30, 3;
	mul.wide.s32 	%rd17, %r30, 8;
	add.s64 	%rd4, %rd1, %rd17;
	mul.wide.s32 	%rd18, %r30, 12;
	add.s64 	%rd5, %rd1, %rd18;
	mul.wide.s32 	%rd19, %r30, 16;
	add.s64 	%rd6, %rd1, %rd19;
	mul.wide.s32 	%rd20, %r30, 20;
	add.s64 	%rd7, %rd1, %rd20;
	mul.wide.s32 	%rd21, %r30, 24;
	add.s64 	%rd8, %rd1, %rd21;
	mul.wide.s32 	%rd22, %r30, 28;
	add.s64 	%rd9, %rd1, %rd22;
	mul.wide.u32 	%rd23, %r3, 4;
	add.s64 	%rd24, %rd23, %rd2;
	add.s64 	%rd66, %rd24, 16;
	mov.b32 	%r104, 0;
	mov.u32 	%r92, %r2;
$L__BB1_3:
	.pragma "nounroll";
	mul.wide.s32 	%rd25, %r92, 4;
	add.s64 	%rd26, %rd3, %rd25;
	add.s64 	%rd27, %rd4, %rd25;
	add.s64 	%rd28, %rd5, %rd25;
	add.s64 	%rd29, %rd6, %rd25;
	add.s64 	%rd30, %rd7, %rd25;
	add.s64 	%rd31, %rd8, %rd25;
	add.s64 	%rd32, %rd9, %rd25;
	add.s64 	%rd33, %rd1, %rd25;
	ld.global.u32 	%r41, [%rd66+-16];
	ld.global.u32 	%r42, [%rd33];
	mad.lo.s32 	%r43, %r42, %r41, %r104;
	ld.global.u32 	%r44, [%rd66+-12];
	ld.global.u32 	%r45, [%rd26];
	mad.lo.s32 	%r46, %r45, %r44, %r43;
	ld.global.u32 	%r47, [%rd66+-8];
	ld.global.u32 	%r48, [%rd27];
	mad.lo.s32 	%r49, %r48, %r47, %r46;
	ld.global.u32 	%r50, [%rd66+-4];
	ld.global.u32 	%r51, [%rd28];
	mad.lo.s32 	%r52, %r51, %r50, %r49;
	ld.global.u32 	%r53, [%rd66];
	ld.global.u32 	%r54, [%rd29];
	mad.lo.s32 	%r55, %r54, %r53, %r52;
	ld.global.u32 	%r56, [%rd66+4];
	ld.global.u32 	%r57, [%rd30];
	mad.lo.s32 	%r58, %r57, %r56, %r55;
	ld.global.u32 	%r59, [%rd66+8];
	ld.global.u32 	%r60, [%rd31];
	mad.lo.s32 	%r61, %r60, %r59, %r58;
	ld.global.u32 	%r62, [%rd66+12];
	ld.global.u32 	%r63, [%rd32];
	mad.lo.s32 	%r104, %r63, %r62, %r61;
	add.s32 	%r93, %r93, 8;
	add.s32 	%r92, %r92, %r7;
	add.s64 	%rd66, %rd66, 32;
	setp.ne.s32 	%p3, %r93, 0;
	@%p3 bra 	$L__BB1_3;
$L__BB1_4:
	setp.eq.s32 	%p4, %r4, 0;
	@%p4 bra 	$L__BB1_12;
	and.b32  	%r17, %r30, 3;
	setp.lt.u32 	%p5, %r4, 4;
	@%p5 bra 	$L__BB1_7;
	add.s32 	%r65, %r99, %r3;
	mul.wide.u32 	%rd34, %r65, 4;
	add.s64 	%rd35, %rd2, %rd34;
	ld.global.u32 	%r66, [%rd35];
	mad.lo.s32 	%r67, %r99, %r30, %r2;
	mul.wide.s32 	%rd36, %r67, 4;
	add.s64 	%rd37, %rd1, %rd36;
	ld.global.u32 	%r68, [%rd37];
	mad.lo.s32 	%r69, %r68, %r66, %r104;
	cvt.u64.u32 	%rd38, %r3;
	cvt.u64.u32 	%rd39, %r99;
	add.s64 	%rd40, %rd39, %rd38;
	shl.b64 	%rd41, %rd40, 2;
	add.s64 	%rd42, %rd2, %rd41;
	ld.global.u32 	%r70, [%rd42+4];
	mul.wide.s32 	%rd43, %r30, 4;
	add.s64 	%rd44, %rd37, %rd43;
	ld.global.u32 	%r71, [%rd44];
	mad.lo.s32 	%r72, %r71, %r70, %r69;
	ld.global.u32 	%r73, [%rd42+8];
	add.s64 	%rd45, %rd44, %rd43;
	ld.global.u32 	%r74, [%rd45];
	mad.lo.s32 	%r75, %r74, %r73, %r72;
	ld.global.u32 	%r76, [%rd42+12];
	add.s64 	%rd46, %rd45, %rd43;
	ld.global.u32 	%r77, [%rd46];
	mad.lo.s32 	%r104, %r77, %r76, %r75;
	add.s32 	%r99, %r99, 4;
$L__BB1_7:
	setp.eq.s32 	%p6, %r17, 0;
	@%p6 bra 	$L__BB1_12;
	setp.eq.s32 	%p7, %r17, 1;
	@%p7 bra 	$L__BB1_10;
	add.s32 	%r79, %r99, %r3;
	mul.wide.u32 	%rd47, %r79, 4;
	add.s64 	%rd48, %rd2, %rd47;
	ld.global.u32 	%r80, [%rd48];
	mad.lo.s32 	%r81, %r99, %r30, %r2;
	mul.wide.s32 	%rd49, %r81, 4;
	add.s64 	%rd50, %rd1, %rd49;
	ld.global.u32 	%r82, [%rd50];
	mad.lo.s32 	%r83, %r82, %r80, %r104;
	cvt.u64.u32 	%rd51, %r3;
	cvt.u64.u32 	%rd52, %r99;
	add.s64 	%rd53, %rd52, %rd51;
	shl.b64 	%rd54, %rd53, 2;
	add.s64 	%rd55, %rd2, %rd54;
	ld.global.u32 	%r84, [%rd55+4];
	mul.wide.s32 	%rd56, %r30, 4;
	add.s64 	%rd57, %rd50, %rd56;
	ld.global.u32 	%r85, [%rd57];
	mad.lo.s32 	%r104, %r85, %r84, %r83;
	add.s32 	%r99, %r99, 2;
$L__BB1_10:
	and.b32  	%r86, %r30, 1;
	setp.eq.b32 	%p8, %r86, 1;
	not.pred 	%p9, %p8;
	@%p9 bra 	$L__BB1_12;
	add.s32 	%r87, %r99, %r3;
	mul.wide.u32 	%rd58, %r87, 4;
	add.s64 	%rd59, %rd2, %rd58;
	ld.global.u32 	%r88, [%rd59];
	mad.lo.s32 	%r89, %r99, %r30, %r2;
	mul.wide.s32 	%rd60, %r89, 4;
	add.s64 	%rd61, %rd1, %rd60;
	ld.global.u32 	%r90, [%rd61];
	mad.lo.s32 	%r104, %r90, %r88, %r104;
$L__BB1_12:
	ld.param.u64 	%rd65, [_Z23matrixMultiplication_yxPiS_S_i_param_2];
	add.s32 	%r91, %r3, %r2;
	cvta.to.global.u64 	%rd62, %rd65;
	mul.wide.s32 	%rd63, %r91, 4;
	add.s64 	%rd64, %rd62, %rd63;
	st.global.u32 	[%rd64], %r104;
$L__BB1_13:
	ret;

}
	// .globl	_Z26matrixMultiplication_tiledPiS_S_i
.visible .entry _Z26matrixMultiplication_tiledPiS_S_i(
	.param .u64 .ptr .align 1 _Z26matrixMultiplication_tiledPiS_S_i_param_0,
	.param .u64 .ptr .align 1 _Z26matrixMultiplication_tiledPiS_S_i_param_1,
	.param .u64 .ptr .align 1 _Z26matrixMultiplication_tiledPiS_S_i_param_2,
	.param .u32 _Z26matrixMultiplication_tiledPiS_S_i_param_3
)
{
	.reg .pred 	%p<8>;
	.reg .b32 	%r<582>;
	.reg .b64 	%rd<40>;
	// demoted variable
	.shared .align 4 .b8 _ZZ26matrixMultiplication_tiledPiS_S_iE3a_s[1024];
	// demoted variable
	.shared .align 4 .b8 _ZZ26matrixMultiplication_tiledPiS_S_iE3b_s[1024];
	ld.param.u32 	%r40, [_Z26matrixMultiplication_tiledPiS_S_i_param_3];
	mov.u32 	%r42, %ctaid.x;
	mov.u32 	%r43, %ctaid.y;
	mov.u32 	%r1, %tid.x;
	mov.u32 	%r2, %tid.y;
	shl.b32 	%r44, %r43, 4;
	add.s32 	%r3, %r44, %r2;
	shl.b32 	%r4, %r42, 4;
	add.s32 	%r5, %r4, %r1;
	shr.s32 	%r45, %r40, 31;
	shr.u32 	%r46, %r45, 28;
	add.s32 	%r47, %r40, %r46;
	shr.s32 	%r6, %r47, 4;
	setp.lt.s32 	%p1, %r40, 16;
	mov.b32 	%r581, 0;
	@%p1 bra 	$L__BB2_9;
	mad.lo.s32 	%r572, %r40, %r3, %r1;
	shl.b32 	%r50, %r2, 6;
	mov.u32 	%r51, _ZZ26matrixMultiplication_tiledPiS_S_iE3a_s;
	add.s32 	%r8, %r51, %r50;
	add.s32 	%r52, %r6, -1;
	setp.lt.u32 	%p2, %r52, 3;
	mov.b32 	%r579, 0;
	mov.u32 	%r581, %r579;
	@%p2 bra 	$L__BB2_4;
	and.b32  	%r579, %r6, 134217724;
	neg.s32 	%r573, %r579;
	add.s32 	%r55, %r2, 48;
	mad.lo.s32 	%r56, %r40, %r55, %r1;
	add.s32 	%r571, %r56, %r4;
	add.s32 	%r57, %r2, 32;
	mad.lo.s32 	%r58, %r40, %r57, %r1;
	add.s32 	%r570, %r58, %r4;
	add.s32 	%r59, %r2, 16;
	mad.lo.s32 	%r60, %r40, %r59, %r1;
	add.s32 	%r569, %r60, %r4;
	mad.lo.s32 	%r61, %r2, %r40, %r1;
	add.s32 	%r568, %r61, %r4;
	mov.b32 	%r581, 0;
$L__BB2_3:
	.pragma "nounroll";
	ld.param.u64 	%rd36, [_Z26matrixMultiplication_tiledPiS_S_i_param_1];
	ld.param.u64 	%rd33, [_Z26matrixMultiplication_tiledPiS_S_i_param_0];
	cvta.to.global.u64 	%rd4, %rd33;
	mul.wide.s32 	%rd5, %r572, 4;
	add.s64 	%rd6, %rd4, %rd5;
	ld.global.u32 	%r62, [%rd6];
	shl.b32 	%r64, %r1, 2;
	add.s32 	%r65, %r8, %r64;
	st.shared.u32 	[%r65], %r62;
	cvta.to.global.u64 	%rd7, %rd36;
	mul.wide.u32 	%rd8, %r568, 4;
	add.s64 	%rd9, %rd7, %rd8;
	ld.global.u32 	%r66, [%rd9];
	mov.u32 	%r68, _ZZ26matrixMultiplication_tiledPiS_S_iE3b_s;
	add.s32 	%r69, %r68, %r64;
	add.s32 	%r70, %r69, %r50;
	st.shared.u32 	[%r70], %r66;
	bar.sync 	0;
	ld.shared.u32 	%r71, [%r8];
	ld.shared.u32 	%r72, [%r69];
	add.s32 	%r73, %r71, %r581;
	add.s32 	%r74, %r73, %r72;
	ld.shared.u32 	%r75, [%r8+4];
	ld.shared.u32 	%r76, [%r69+64];
	add.s32 	%r77, %r75, %r74;
	add.s32 	%r78, %r77, %r76;
	ld.shared.u32 	%r79, [%r8+8];
	ld.shared.u32 	%r80, [%r69+128];
	add.s32 	%r81, %r79, %r78;
	add.s32 	%r82, %r81, %r80;
	ld.shared.u32 	%r83, [%r8+12];
	ld.shared.u32 	%r84, [%r69+192];
	add.s32 	%r85, %r83, %r82;
	add.s32 	%r86, %r85, %r84;
	ld.shared.u32 	%r87, [%r8+16];
	ld.shared.u32 	%r88, [%r69+256];
	add.s32 	%r89, %r87, %r86;
	add.s32 	%r90, %r89, %r88;
	ld.shared.u32 	%r91, [%r8+20];
	ld.shared.u32 	%r92, [%r69+320];
	add.s32 	%r93, %r91, %r90;
	add.s32 	%r94, %r93, %r92;
	ld.shared.u32 	%r95, [%r8+24];
	ld.shared.u32 	%r96, [%r69+384];
	add.s32 	%r97, %r95, %r94;
	add.s32 	%r98, %r97, %r96;
	ld.shared.u32 	%r99, [%r8+28];
	ld.shared.u32 	%r100, [%r69+448];
	add.s32 	%r101, %r99, %r98;
	add.s32 	%r102, %r101, %r100;
	ld.shared.u32 	%r103, [%r8+32];
	ld.shared.u32 	%r104, [%r69+512];
	add.s32 	%r105, %r103, %r102;
	add.s32 	%r106, %r105, %r104;
	ld.shared.u32 	%r107, [%r8+36];
	ld.shared.u32 	%r108, [%r69+576];
	add.s32 	%r109, %r107, %r106;
	add.s32 	%r110, %r109, %r108;
	ld.shared.u32 	%r111, [%r8+40];
	ld.shared.u32 	%r112, [%r69+640];
	add.s32 	%r113, %r111, %r110;
	add.s32 	%r114, %r113, %r112;
	ld.shared.u32 	%r115, [%r8+44];
	ld.shared.u32 	%r116, [%r69+704];
	add.s32 	%r117, %r115, %r114;
	add.s32 	%r118, %r117, %r116;
	ld.shared.u32 	%r119, [%r8+48];
	ld.shared.u32 	%r120, [%r69+768];
	add.s32 	%r121, %r119, %r118;
	add.s32 	%r122, %r121, %r120;
	ld.shared.u32 	%r123, [%r8+52];
	ld.shared.u32 	%r124, [%r69+832];
	add.s32 	%r125, %r123, %r122;
	add.s32 	%r126, %r125, %r124;
	ld.shared.u32 	%r127, [%r8+56];
	ld.shared.u32 	%r128, [%r69+896];
	add.s32 	%r129, %r127, %r126;
	add.s32 	%r130, %r129, %r128;
	ld.shared.u32 	%r131, [%r8+60];
	ld.shared.u32 	%r132, [%r69+960];
	add.s32 	%r133, %r131, %r130;
	add.s32 	%r134, %r133, %r132;
	bar.sync 	0;
	ld.global.u32 	%r135, [%rd6+64];
	st.shared.u32 	[%r65], %r135;
	mul.wide.u32 	%rd10, %r569, 4;
	add.s64 	%rd11, %rd7, %rd10;
	ld.global.u32 	%r136, [%rd11];
	st.shared.u32 	[%r70], %r136;
	bar.sync 	0;
	ld.shared.u32 	%r137, [%r8];
	ld.shared.u32 	%r138, [%r69];
	add.s32 	%r139, %r137, %r134;
	add.s32 	%r140, %r139, %r138;
	ld.shared.u32 	%r141, [%r8+4];
	ld.shared.u32 	%r142, [%r69+64];
	add.s32 	%r143, %r141, %r140;
	add.s32 	%r144, %r143, %r142;
	ld.shared.u32 	%r145, [%r8+8];
	ld.shared.u32 	%r146, [%r69+128];
	add.s32 	%r147, %r145, %r144;
	add.s32 	%r148, %r147, %r146;
	ld.shared.u32 	%r149, [%r8+12];
	ld.shared.u32 	%r150, [%r69+192];
	add.s32 	%r151, %r149, %r148;
	add.s32 	%r152, %r151, %r150;
	ld.shared.u32 	%r153, [%r8+16];
	ld.shared.u32 	%r154, [%r69+256];
	add.s32 	%r155, %r153, %r152;
	add.s32 	%r156, %r155, %r154;
	ld.shared.u32 	%r157, [%r8+20];
	ld.shared.u32 	%r158, [%r69+320];
	add.s32 	%r159, %r157, %r156;
	add.s32 	%r160, %r159, %r158;
	ld.shared.u32 	%r161, [%r8+24];
	ld.shared.u32 	%r162, [%r69+384];
	add.s32 	%r163, %r161, %r160;
	add.s32 	%r164, %r163, %r162;
	ld.shared.u32 	%r165, [%r8+28];
	ld.shared.u32 	%r166, [%r69+448];
	add.s32 	%r167, %r165, %r164;
	add.s32 	%r168, %r167, %r166;
	ld.shared.u32 	%r169, [%r8+32];
	ld.shared.u32 	%r170, [%r69+512];
	add.s32 	%r171, %r169, %r168;
	add.s32 	%r172, %r171, %r170;
	ld.shared.u32 	%r173, [%r8+36];
	ld.shared.u32 	%r174, [%r69+576];
	add.s32 	%r175, %r173, %r172;
	add.s32 	%r176, %r175, %r174;
	ld.shared.u32 	%r177, [%r8+40];
	ld.shared.u32 	%r178, [%r69+640];
	add.s32 	%r179, %r177, %r176;
	add.s32 	%r180, %r179, %r178;
	ld.shared.u32 	%r181, [%r8+44];
	ld.shared.u32 	%r182, [%r69+704];
	add.s32 	%r183, %r181, %r180;
	add.s32 	%r184, %r183, %r182;
	ld.shared.u32 	%r185, [%r8+48];
	ld.shared.u32 	%r186, [%r69+768];
	add.s32 	%r187, %r185, %r184;
	add.s32 	%r188, %r187, %r186;
	ld.shared.u32 	%r189, [%r8+52];
	ld.shared.u32 	%r190, [%r69+832];
	add.s32 	%r191, %r189, %r188;
	add.s32 	%r192, %r191, %r190;
	ld.shared.u32 	%r193, [%r8+56];
	ld.shared.u32 	%r194, [%r69+896];
	add.s32 	%r195, %r193, %r192;
	add.s32 	%r196, %r195, %r194;
	ld.shared.u32 	%r197, [%r8+60];
	ld.shared.u32 	%r198, [%r69+960];
	add.s32 	%r199, %r197, %r196;
	add.s32 	%r200, %r199, %r198;
	bar.sync 	0;
	ld.global.u32 	%r201, [%rd6+128];
	st.shared.u32 	[%r65], %r201;
	mul.wide.u32 	%rd12, %r570, 4;
	add.s64 	%rd13, %rd7, %rd12;
	ld.global.u32 	%r202, [%rd13];
	st.shared.u32 	[%r70], %r202;
	bar.sync 	0;
	ld.shared.u32 	%r203, [%r8];
	ld.shared.u32 	%r204, [%r69];
	add.s32 	%r205, %r203, %r200;
	add.s32 	%r206, %r205, %r204;
	ld.shared.u32 	%r207, [%r8+4];
	ld.shared.u32 	%r208, [%r69+64];
	add.s32 	%r209, %r207, %r206;
	add.s32 	%r210, %r209, %r208;
	ld.shared.u32 	%r211, [%r8+8];
	ld.shared.u32 	%r212, [%r69+128];
	add.s32 	%r213, %r211, %r210;
	add.s32 	%r214, %r213, %r212;
	ld.shared.u32 	%r215, [%r8+12];
	ld.shared.u32 	%r216, [%r69+192];
	add.s32 	%r217, %r215, %r214;
	add.s32 	%r218, %r217, %r216;
	ld.shared.u32 	%r219, [%r8+16];
	ld.shared.u32 	%r220, [%r69+256];
	add.s32 	%r221, %r219, %r218;
	add.s32 	%r222, %r221, %r220;
	ld.shared.u32 	%r223, [%r8+20];
	ld.shared.u32 	%r224, [%r69+320];
	add.s32 	%r225, %r223, %r222;
	add.s32 	%r226, %r225, %r224;
	ld.shared.u32 	%r227, [%r8+24];
	ld.shared.u32 	%r228, [%r69+384];
	add.s32 	%r229, %r227, %r226;
	add.s32 	%r230, %r229, %r228;
	ld.shared.u32 	%r231, [%r8+28];
	ld.shared.u32 	%r232, [%r69+448];
	add.s32 	%r233, %r231, %r230;
	add.s32 	%r234, %r233, %r232;
	ld.shared.u32 	%r235, [%r8+32];
	ld.shared.u32 	%r236, [%r69+512];
	add.s32 	%r237, %r235, %r234;
	add.s32 	%r238, %r237, %r236;
	ld.shared.u32 	%r239, [%r8+36];
	ld.shared.u32 	%r240, [%r69+576];
	add.s32 	%r241, %r239, %r238;
	add.s32 	%r242, %r241, %r240;
	ld.shared.u32 	%r243, [%r8+40];
	ld.shared.u32 	%r244, [%r69+640];
	add.s32 	%r245, %r243, %r242;
	add.s32 	%r246, %r245, %r244;
	ld.shared.u32 	%r247, [%r8+44];
	ld.shared.u32 	%r248, [%r69+704];
	add.s32 	%r249, %r247, %r246;
	add.s32 	%r250, %r249, %r248;
	ld.shared.u32 	%r251, [%r8+48];
	ld.shared.u32 	%r252, [%r69+768];
	add.s32 	%r253, %r251, %r250;
	add.s32 	%r254, %r253, %r252;
	ld.shared.u32 	%r255, [%r8+52];
	ld.shared.u32 	%r256, [%r69+832];
	add.s32 	%r257, %r255, %r254;
	add.s32 	%r258, %r257, %r256;
	ld.shared.u32 	%r259, [%r8+56];
	ld.shared.u32 	%r260, [%r69+896];
	add.s32 	%r261, %r259, %r258;
	add.s32 	%r262, %r261, %r260;
	ld.shared.u32 	%r263, [%r8+60];
	ld.shared.u32 	%r264, [%r69+960];
	add.s32 	%r265, %r263, %r262;
	add.s32 	%r266, %r265, %r264;
	bar.sync 	0;
	ld.global.u32 	%r267, [%rd6+192];
	st.shared.u32 	[%r65], %r267;
	mul.wide.u32 	%rd14, %r571, 4;
	add.s64 	%rd15, %rd7, %rd14;
	ld.global.u32 	%r268, [%rd15];
	st.shared.u32 	[%r70], %r268;
	bar.sync 	0;
	ld.shared.u32 	%r269, [%r8];
	ld.shared.u32 	%r270, [%r69];
	add.s32 	%r271, %r269, %r266;
	add.s32 	%r272, %r271, %r270;
	ld.shared.u32 	%r273, [%r8+4];
	ld.shared.u32 	%r274, [%r69+64];
	add.s32 	%r275, %r273, %r272;
	add.s32 	%r276, %r275, %r274;
	ld.shared.u32 	%r277, [%r8+8];
	ld.shared.u32 	%r278, [%r69+128];
	add.s32 	%r279, %r277, %r276;
	add.s32 	%r280, %r279, %r278;
	ld.shared.u32 	%r281, [%r8+12];
	ld.shared.u32 	%r282, [%r69+192];
	add.s32 	%r283, %r281, %r280;
	add.s32 	%r284, %r283, %r282;
	ld.shared.u32 	%r285, [%r8+16];
	ld.shared.u32 	%r286, [%r69+256];
	add.s32 	%r287, %r285, %r284;
	add.s32 	%r288, %r287, %r286;
	ld.shared.u32 	%r289, [%r8+20];
	ld.shared.u32 	%r290, [%r69+320];
	add.s32 	%r291, %r289, %r288;
	add.s32 	%r292, %r291, %r290;
	ld.shared.u32 	%r293, [%r8+24];
	ld.shared.u32 	%r294, [%r69+384];
	add.s32 	%r295, %r293, %r292;
	add.s32 	%r296, %r295, %r294;
	ld.shared.u32 	%r297, [%r8+28];
	ld.shared.u32 	%r298, [%r69+448];
	add.s32 	%r299, %r297, %r296;
	add.s32 	%r300, %r299, %r298;
	ld.shared.u32 	%r301, [%r8+32];
	ld.shared.u32 	%r302, [%r69+512];
	add.s32 	%r303, %r301, %r300;
	add.s32 	%r304, %r303, %r302;
	ld.shared.u32 	%r305, [%r8+36];
	ld.shared.u32 	%r306, [%r69+576];
	add.s32 	%r307, %r305, %r304;
	add.s32 	%r308, %r307, %r306;
	ld.shared.u32 	%r309, [%r8+40];
	ld.shared.u32 	%r310, [%r69+640];
	add.s32 	%r311, %r309, %r308;
	add.s32 	%r312, %r311, %r310;
	ld.shared.u32 	%r313, [%r8+44];
	ld.shared.u32 	%r314, [%r69+704];
	add.s32 	%r315, %r313, %r312;
	add.s32 	%r316, %r315, %r314;
	ld.shared.u32 	%r317, [%r8+48];
	ld.shared.u32 	%r318, [%r69+768];
	add.s32 	%r319, %r317, %r316;
	add.s32 	%r320, %r319, %r318;
	ld.shared.u32 	%r321, [%r8+52];
	ld.shared.u32 	%r322, [%r69+832];
	add.s32 	%r323, %r321, %r320;
	add.s32 	%r324, %r323, %r322;
	ld.shared.u32 	%r325, [%r8+56];
	ld.shared.u32 	%r326, [%r69+896];
	add.s32 	%r327, %r325, %r324;
	add.s32 	%r328, %r327, %r326;
	ld.shared.u32 	%r329, [%r8+60];
	ld.shared.u32 	%r330, [%r69+960];
	add.s32 	%r331, %r329, %r328;
	add.s32 	%r581, %r331, %r330;
	bar.sync 	0;
	add.s32 	%r573, %r573, 4;
	add.s32 	%r572, %r572, 64;
	shl.b32 	%r332, %r40, 6;
	add.s32 	%r571, %r571, %r332;
	add.s32 	%r570, %r570, %r332;
	add.s32 	%r569, %r569, %r332;
	add.s32 	%r568, %r568, %r332;
	setp.ne.s32 	%p3, %r573, 0;
	@%p3 bra 	$L__BB2_3;
$L__BB2_4:
	and.b32  	%r32, %r6, 3;
	setp.eq.s32 	%p4, %r32, 0;
	@%p4 bra 	$L__BB2_9;
	setp.eq.s32 	%p5, %r32, 1;
	@%p5 bra 	$L__BB2_7;
	ld.param.u64 	%rd37, [_Z26matrixMultiplication_tiledPiS_S_i_param_1];
	ld.param.u64 	%rd34, [_Z26matrixMultiplication_tiledPiS_S_i_param_0];
	shl.b32 	%r334, %r579, 4;
	mad.lo.s32 	%r339, %r40, %r3, %r1;
	add.s32 	%r340, %r339, %r334;
	cvta.to.global.u64 	%rd16, %rd34;
	mul.wide.s32 	%rd17, %r340, 4;
	add.s64 	%rd18, %rd16, %rd17;
	ld.global.u32 	%r341, [%rd18];
	shl.b32 	%r342, %r1, 2;
	add.s32 	%r343, %r8, %r342;
	st.shared.u32 	[%r343], %r341;
	add.s32 	%r344, %r334, %r2;
	mad.lo.s32 	%r345, %r344, %r40, %r5;
	cvta.to.global.u64 	%rd19, %rd37;
	mul.wide.u32 	%rd20, %r345, 4;
	add.s64 	%rd21, %rd19, %rd20;
	ld.global.u32 	%r346, [%rd21];
	mov.u32 	%r348, _ZZ26matrixMultiplication_tiledPiS_S_iE3b_s;
	add.s32 	%r349, %r348, %r342;
	add.s32 	%r350, %r349, %r50;
	st.shared.u32 	[%r350], %r346;
	bar.sync 	0;
	ld.shared.u32 	%r351, [%r8];
	ld.shared.u32 	%r352, [%r349];
	add.s32 	%r353, %r351, %r581;
	add.s32 	%r354, %r353, %r352;
	ld.shared.u32 	%r355, [%r8+4];
	ld.shared.u32 	%r356, [%r349+64];
	add.s32 	%r357, %r355, %r354;
	add.s32 	%r358, %r357, %r356;
	ld.shared.u32 	%r359, [%r8+8];
	ld.shared.u32 	%r360, [%r349+128];
	add.s32 	%r361, %r359, %r358;
	add.s32 	%r362, %r361, %r360;
	ld.shared.u32 	%r363, [%r8+12];
	ld.shared.u32 	%r364, [%r349+192];
	add.s32 	%r365, %r363, %r362;
	add.s32 	%r366, %r365, %r364;
	ld.shared.u32 	%r367, [%r8+16];
	ld.shared.u32 	%r368, [%r349+256];
	add.s32 	%r369, %r367, %r366;
	add.s32 	%r370, %r369, %r368;
	ld.shared.u32 	%r371, [%r8+20];
	ld.shared.u32 	%r372, [%r349+320];
	add.s32 	%r373, %r371, %r370;
	add.s32 	%r374, %r373, %r372;
	ld.shared.u32 	%r375, [%r8+24];
	ld.shared.u32 	%r376, [%r349+384];
	add.s32 	%r377, %r375, %r374;
	add.s32 	%r378, %r377, %r376;
	ld.shared.u32 	%r379, [%r8+28];
	ld.shared.u32 	%r380, [%r349+448];
	add.s32 	%r381, %r379, %r378;
	add.s32 	%r382, %r381, %r380;
	ld.shared.u32 	%r383, [%r8+32];
	ld.shared.u32 	%r384, [%r349+512];
	add.s32 	%r385, %r383, %r382;
	add.s32 	%r386, %r385, %r384;
	ld.shared.u32 	%r387, [%r8+36];
	ld.shared.u32 	%r388, [%r349+576];
	add.s32 	%r389, %r387, %r386;
	add.s32 	%r390, %r389, %r388;
	ld.shared.u32 	%r391, [%r8+40];
	ld.shared.u32 	%r392, [%r349+640];
	add.s32 	%r393, %r391, %r390;
	add.s32 	%r394, %r393, %r392;
	ld.shared.u32 	%r395, [%r8+44];
	ld.shared.u32 	%r396, [%r349+704];
	add.s32 	%r397, %r395, %r394;
	add.s32 	%r398, %r397, %r396;
	ld.shared.u32 	%r399, [%r8+48];
	ld.shared.u32 	%r400, [%r349+768];
	add.s32 	%r401, %r399, %r398;
	add.s32 	%r402, %r401, %r400;
	ld.shared.u32 	%r403, [%r8+52];
	ld.shared.u32 	%r404, [%r349+832];
	add.s32 	%r405, %r403, %r402;
	add.s32 	%r406, %r405, %r404;
	ld.shared.u32 	%r407, [%r8+56];
	ld.shared.u32 	%r408, [%r349+896];
	add.s32 	%r409, %r407, %r406;
	add.s32 	%r410, %r409, %r408;
	ld.shared.u32 	%r411, [%r8+60];
	ld.shared.u32 	%r412, [%r349+960];
	add.s32 	%r413, %r411, %r410;
	add.s32 	%r414, %r413, %r412;
	bar.sync 	0;
	ld.global.u32 	%r415, [%rd18+64];
	st.shared.u32 	[%r343], %r415;
	add.s32 	%r416, %r344, 16;
	mad.lo.s32 	%r417, %r416, %r40, %r5;
	mul.wide.u32 	%rd22, %r417, 4;
	add.s64 	%rd23, %rd19, %rd22;
	ld.global.u32 	%r418, [%rd23];
	st.shared.u32 	[%r350], %r418;
	bar.sync 	0;
	ld.shared.u32 	%r419, [%r8];
	ld.shared.u32 	%r420, [%r349];
	add.s32 	%r421, %r419, %r414;
	add.s32 	%r422, %r421, %r420;
	ld.shared.u32 	%r423, [%r8+4];
	ld.shared.u32 	%r424, [%r349+64];
	add.s32 	%r425, %r423, %r422;
	add.s32 	%r426, %r425, %r424;
	ld.shared.u32 	%r427, [%r8+8];
	ld.shared.u32 	%r428, [%r349+128];
	add.s32 	%r429, %r427, %r426;
	add.s32 	%r430, %r429, %r428;
	ld.shared.u32 	%r431, [%r8+12];
	ld.shared.u32 	%r432, [%r349+192];
	add.s32 	%r433, %r431, %r430;
	add.s32 	%r434, %r433, %r432;
	ld.shared.u32 	%r435, [%r8+16];
	ld.shared.u32 	%r436, [%r349+256];
	add.s32 	%r437, %r435, %r434;
	add.s32 	%r438, %r437, %r436;
	ld.shared.u32 	%r439, [%r8+20];
	ld.shared.u32 	%r440, [%r349+320];
	add.s32 	%r441, %r439, %r438;
	add.s32 	%r442, %r441, %r440;
	ld.shared.u32 	%r443, [%r8+24];
	ld.shared.u32 	%r444, [%r349+384];
	add.s32 	%r445, %r443, %r442;
	add.s32 	%r446, %r445, %r444;
	ld.shared.u32 	%r447, [%r8+28];
	ld.shared.u32 	%r448, [%r349+448];
	add.s32 	%r449, %r447, %r446;
	add.s32 	%r450, %r449, %r448;
	ld.shared.u32 	%r451, [%r8+32];
	ld.shared.u32 	%r452, [%r349+512];
	add.s32 	%r453, %r451, %r450;
	add.s32 	%r454, %r453, %r452;
	ld.shared.u32 	%r455, [%r8+36];
	ld.shared.u32 	%r456, [%r349+576];
	add.s32 	%r457, %r455, %r454;
	add.s32 	%r458, %r457, %r456;
	ld.shared.u32 	%r459, [%r8+40];
	ld.shared.u32 	%r460, [%r349+640];
	add.s32 	%r461, %r459, %r458;
	add.s32 	%r462, %r461, %r460;
	ld.shared.u32 	%r463, [%r8+44];
	ld.shared.u32 	%r464, [%r349+704];
	add.s32 	%r465, %r463, %r462;
	add.s32 	%r466, %r465, %r464;
	ld.shared.u32 	%r467, [%r8+48];
	ld.shared.u32 	%r468, [%r349+768];
	add.s32 	%r469, %r467, %r466;
	add.s32 	%r470, %r469, %r468;
	ld.shared.u32 	%r471, [%r8+52];
	ld.shared.u32 	%r472, [%r349+832];
	add.s32 	%r473, %r471, %r470;
	add.s32 	%r474, %r473, %r472;
	ld.shared.u32 	%r475, [%r8+56];
	ld.shared.u32 	%r476, [%r349+896];
	add.s32 	%r477, %r475, %r474;
	add.s32 	%r478, %r477, %r476;
	ld.shared.u32 	%r479, [%r8+60];
	ld.shared.u32 	%r480, [%r349+960];
	add.s32 	%r481, %r479, %r478;
	add.s32 	%r581, %r481, %r480;
	bar.sync 	0;
	add.s32 	%r579, %r579, 2;
$L__BB2_7:
	and.b32  	%r482, %r6, 1;
	setp.eq.b32 	%p6, %r482, 1;
	not.pred 	%p7, %p6;
	@%p7 bra 	$L__BB2_9;
	ld.param.u64 	%rd38, [_Z26matrixMultiplication_tiledPiS_S_i_param_1];
	ld.param.u64 	%rd35, [_Z26matrixMultiplication_tiledPiS_S_i_param_0];
	shl.b32 	%r483, %r579, 4;
	mad.lo.s32 	%r488, %r40, %r3, %r1;
	add.s32 	%r489, %r488, %r483;
	cvta.to.global.u64 	%rd24, %rd35;
	mul.wide.s32 	%rd25, %r489, 4;
	add.s64 	%rd26, %rd24, %rd25;
	ld.global.u32 	%r490, [%rd26];
	shl.b32 	%r491, %r1, 2;
	add.s32 	%r492, %r8, %r491;
	st.shared.u32 	[%r492], %r490;
	add.s32 	%r493, %r483, %r2;
	mad.lo.s32 	%r494, %r493, %r40, %r5;
	cvta.to.global.u64 	%rd27, %rd38;
	mul.wide.u32 	%rd28, %r494, 4;
	add.s64 	%rd29, %rd27, %rd28;
	ld.global.u32 	%r495, [%rd29];
	mov.u32 	%r497, _ZZ26matrixMultiplication_tiledPiS_S_iE3b_s;
	add.s32 	%r498, %r497, %r491;
	add.s32 	%r499, %r498, %r50;
	st.shared.u32 	[%r499], %r495;
	bar.sync 	0;
	ld.shared.u32 	%r500, [%r8];
	ld.shared.u32 	%r501, [%r498];
	add.s32 	%r502, %r500, %r581;
	add.s32 	%r503, %r502, %r501;
	ld.shared.u32 	%r504, [%r8+4];
	ld.shared.u32 	%r505, [%r498+64];
	add.s32 	%r506, %r504, %r503;
	add.s32 	%r507, %r506, %r505;
	ld.shared.u32 	%r508, [%r8+8];
	ld.shared.u32 	%r509, [%r498+128];
	add.s32 	%r510, %r508, %r507;
	add.s32 	%r511, %r510, %r509;
	ld.shared.u32 	%r512, [%r8+12];
	ld.shared.u32 	%r513, [%r498+192];
	add.s32 	%r514, %r512, %r511;
	add.s32 	%r515, %r514, %r513;
	ld.shared.u32 	%r516, [%r8+16];
	ld.shared.u32 	%r517, [%r498+256];
	add.s32 	%r518, %r516, %r515;
	add.s32 	%r519, %r518, %r517;
	ld.shared.u32 	%r520, [%r8+20];
	ld.shared.u32 	%r521, [%r498+320];
	add.s32 	%r522, %r520, %r519;
	add.s32 	%r523, %r522, %r521;
	ld.shared.u32 	%r524, [%r8+24];
	ld.shared.u32 	%r525, [%r498+384];
	add.s32 	%r526, %r524, %r523;
	add.s32 	%r527, %r526, %r525;
	ld.shared.u32 	%r528, [%r8+28];
	ld.shared.u32 	%r529, [%r498+448];
	add.s32 	%r530, %r528, %r527;
	add.s32 	%r531, %r530, %r529;
	ld.shared.u32 	%r532, [%r8+32];
	ld.shared.u32 	%r533, [%r498+512];
	add.s32 	%r534, %r532, %r531;
	add.s32 	%r535, %r534, %r533;
	ld.shared.u32 	%r536, [%r8+36];
	ld.shared.u32 	%r537, [%r498+576];
	add.s32 	%r538, %r536, %r535;
	add.s32 	%r539, %r538, %r537;
	ld.shared.u32 	%r540, [%r8+40];
	ld.shared.u32 	%r541, [%r498+640];
	add.s32 	%r542, %r540, %r539;
	add.s32 	%r543, %r542, %r541;
	ld.shared.u32 	%r544, [%r8+44];
	ld.shared.u32 	%r545, [%r498+704];
	add.s32 	%r546, %r544, %r543;
	add.s32 	%r547, %r546, %r545;
	ld.shared.u32 	%r548, [%r8+48];
	ld.shared.u32 	%r549, [%r498+768];
	add.s32 	%r550, %r548, %r547;
	add.s32 	%r551, %r550, %r549;
	ld.shared.u32 	%r552, [%r8+52];
	ld.shared.u32 	%r553, [%r498+832];
	add.s32 	%r554, %r552, %r551;
	add.s32 	%r555, %r554, %r553;
	ld.shared.u32 	%r556, [%r8+56];
	ld.shared.u32 	%r557, [%r498+896];
	add.s32 	%r558, %r556, %r555;
	add.s32 	%r559, %r558, %r557;
	ld.shared.u32 	%r560, [%r8+60];
	ld.shared.u32 	%r561, [%r498+960];
	add.s32 	%r562, %r560, %r559;
	add.s32 	%r581, %r562, %r561;
	bar.sync 	0;
$L__BB2_9:
	ld.param.u64 	%rd39, [_Z26matrixMultiplication_tiledPiS_S_i_param_2];
	cvta.to.global.u64 	%rd30, %rd39;
	mad.lo.s32 	%r567, %r40, %r3, %r5;
	mul.wide.s32 	%rd31, %r567, 4;
	add.s64 	%rd32, %rd30, %rd31;
	st.global.u32 	[%rd32], %r581;
	ret;

}


// ===== COMPILED SASS (sm_100) =====

	.target	sm_100

	.elftype	@"ET_EXEC"


//--------------------- .note.nv.tkinfo           --------------------------
	.section	.note.nv.tkinfo,"",@"SHT_NOTE"
	.sectionflags	@"SHF_NOTE_NV_TKINFO"
	.tkinfo
        /*0018*/ 	.word	0x00000002
        /*0030*/ 	.string	""
        /*0030*/ 	.string	"ptxas"
        /*0030*/ 	.string	"Cuda compilation tools, release 13.0, V13.0.88"
        /*0030*/ 	.string	"Build cuda_13.0.r13.0/compiler.36424714_0"
        /*0030*/ 	.string	"-arch sm_100 -m 64 "



//--------------------- .note.nv.cuinfo           --------------------------
	.section	.note.nv.cuinfo,"",@"SHT_NOTE"
	.sectionflags	@"SHF_NOTE_NV_CUINFO"
        /*0018*/ 	.short	0x0002
        /*001a*/ 	.short	0x0064
        /*001c*/ 	.short	0x0082
	.zero		2


//--------------------- .nv.info                  --------------------------
	.section	.nv.info,"",@"SHT_CUDA_INFO"
	.align	4


	//----- nvinfo : EIATTR_REGCOUNT
	.align		4
        /*0000*/ 	.byte	0x04, 0x2f
        /*0002*/ 	.short	(.L_1 - .L_0)
	.align		4
.L_0:
        /*0004*/ 	.word	index@(_Z22matrixMultiplication_xPiS_S_i)
        /*0008*/ 	.word	0x00000020


	//----- nvinfo : EIATTR_FRAME_SIZE
	.align		4
.L_1:
        /*000c*/ 	.byte	0x04, 0x11
        /*000e*/ 	.short	(.L_3 - .L_2)
	.align		4
.L_2:
        /*0010*/ 	.word	index@(_Z22matrixMultiplication_xPiS_S_i)
        /*0014*/ 	.word	0x00000000


	//----- nvinfo : EIATTR_REGCOUNT
	.align		4
.L_3:
        /*0018*/ 	.byte	0x04, 0x2f
        /*001a*/ 	.short	(.L_5 - .L_4)
	.align		4
.L_4:
        /*001c*/ 	.word	index@(_Z23matrixMultiplication_yxPiS_S_i)
        /*0020*/ 	.word	0x0000001e


	//----- nvinfo : EIATTR_FRAME_SIZE
	.align		4
.L_5:
        /*0024*/ 	.byte	0x04, 0x11
        /*0026*/ 	.short	(.L_7 - .L_6)
	.align		4
.L_6:
        /*0028*/ 	.word	index@(_Z23matrixMultiplication_yxPiS_S_i)
        /*002c*/ 	.word	0x00000000


	//----- nvinfo : EIATTR_REGCOUNT
	.align		4
.L_7:
        /*0030*/ 	.byte	0x04, 0x2f
        /*0032*/ 	.short	(.L_9 - .L_8)
	.align		4
.L_8:
        /*0034*/ 	.word	index@(_Z26matrixMultiplication_tiledPiS_S_i)
        /*0038*/ 	.word	0x00000028


	//----- nvinfo : EIATTR_FRAME_SIZE
	.align		4
.L_9:
        /*003c*/ 	.byte	0x04, 0x11
        /*003e*/ 	.short	(.L_11 - .L_10)
	.align		4
.L_10:
        /*0040*/ 	.word	index@(_Z26matrixMultiplication_tiledPiS_S_i)
        /*0044*/ 	.word	0x00000000


	//----- nvinfo : EIATTR_MIN_STACK_SIZE
	.align		4
.L_11:
        /*0048*/ 	.byte	0x04, 0x12
        /*004a*/ 	.short	(.L_13 - .L_12)
	.align		4
.L_12:
        /*004c*/ 	.word	index@(_Z26matrixMultiplication_tiledPiS_S_i)
        /*0050*/ 	.word	0x00000000


	//----- nvinfo : EIATTR_MIN_STACK_SIZE
	.align		4
.L_13:
        /*0054*/ 	.byte	0x04, 0x12
        /*0056*/ 	.short	(.L_15 - .L_14)
	.align		4
.L_14:
        /*0058*/ 	.word	index@(_Z23matrixMultiplication_yxPiS_S_i)
        /*005c*/ 	.word	0x00000000


	//----- nvinfo : EIATTR_MIN_STACK_SIZE
	.align		4
.L_15:
        /*0060*/ 	.byte	0x04, 0x12
        /*0062*/ 	.short	(.L_17 - .L_16)
	.align		4
.L_16:
        /*0064*/ 	.word	index@(_Z22matrixMultiplication_xPiS_S_i)
        /*0068*/ 	.word	0x00000000
.L_17:


//--------------------- .nv.compat                --------------------------
	.section	.nv.compat,"",@"SHT_CUDA_COMPAT_INFO"
	.align	4
        /*0000*/ 	.byte	0x02, 0x09, 0x00, 0x00, 0x02, 0x02, 0x01, 0x00, 0x02, 0x05, 0x05, 0x00, 0x03, 0x07, 0x01, 0x01
        /*0010*/ 	.byte	0x02, 0x03, 0x00, 0x00, 0x02, 0x06, 0x01, 0x00, 0x04, 0x0b, 0x08, 0x00, 0x09, 0x00, 0x00, 0x00
        /*0020*/ 	.byte	0x00, 0x00, 0x00, 0x00


//--------------------- .nv.info._Z26matrixMultiplication_tiledPiS_S_i --------------------------
	.section	.nv.info._Z26matrixMultiplication_tiledPiS_S_i,"",@"SHT_CUDA_INFO"
	.sectionflags	@""
	.align	4


	//----- nvinfo : EIATTR_CUDA_API_VERSION
	.align		4
        /*0000*/ 	.byte	0x04, 0x37
        /*0002*/ 	.short	(.L_19 - .L_18)
.L_18:
        /*0004*/ 	.word	0x00000082


	//----- nvinfo : EIATTR_KPARAM_INFO
	.align		4
.L_19:
        /*0008*/ 	.byte	0x04, 0x17
        /*000a*/ 	.short	(.L_21 - .L_20)
.L_20:
        /*000c*/ 	.word	0x00000000
        /*0010*/ 	.short	0x0003
        /*0012*/ 	.short	0x0018
        /*0014*/ 	.byte	0x00, 0xf0, 0x11, 0x00


	//----- nvinfo : EIATTR_KPARAM_INFO
	.align		4
.L_21:
        /*0018*/ 	.byte	0x04, 0x17
        /*001a*/ 	.short	(.L_23 - .L_22)
.L_22:
        /*001c*/ 	.word	0x00000000
        /*0020*/ 	.short	0x0002
        /*0022*/ 	.short	0x0010
        /*0024*/ 	.byte	0x00, 0xf5, 0x21, 0x00


	//----- nvinfo : EIATTR_KPARAM_INFO
	.align		4
.L_23:
        /*0028*/ 	.byte	0x04, 0x17
        /*002a*/ 	.short	(.L_25 - .L_24)
.L_24:
        /*002c*/ 	.word	0x00000000
        /*0030*/ 	.short	0x0001
        /*0032*/ 	.short	0x0008
        /*0034*/ 	.byte	0x00, 0xf5, 0x21, 0x00


	//----- nvinfo : EIATTR_KPARAM_INFO
	.align		4
.L_25:
        /*0038*/ 	.byte	0x04, 0x17
        /*003a*/ 	.short	(.L_27 - .L_26)
.L_26:
        /*003c*/ 	.word	0x00000000
        /*0040*/ 	.short	0x0000
        /*0042*/ 	.short	0x0000
        /*0044*/ 	.byte	0x00, 0xf5, 0x21, 0x00


	//----- nvinfo : EIATTR_SPARSE_MMA_MASK
	.align		4
.L_27:
        /*0048*/ 	.byte	0x03, 0x50
        /*004a*/ 	.short	0x0000


	//----- nvinfo : EIATTR_MAXREG_COUNT
	.align		4
        /*004c*/ 	.byte	0x03, 0x1b
        /*004e*/ 	.short	0x00ff


	//----- nvinfo : EIATTR_NUM_BARRIERS
	.align		4
        /*0050*/ 	.byte	0x02, 0x4c
        /*0052*/ 	.byte	0x01
	.zero		1


	//----- nvinfo : EIATTR_MERCURY_ISA_VERSION
	.align		4
        /*0054*/ 	.byte	0x03, 0x5f
        /*0056*/ 	.short	0x0101


	//----- nvinfo : EIATTR_VRC_CTA_INIT_COUNT
	.align		4
        /*0058*/ 	.byte	0x02, 0x4a
	.zero		1
	.zero		1


	//----- nvinfo : EIATTR_EXIT_INSTR_OFFSETS
	.align		4
        /*005c*/ 	.byte	0x04, 0x1c
        /*005e*/ 	.short	(.L_29 - .L_28)


	//   ....[0]....
.L_28:
        /*0060*/ 	.word	0x00001890


	//----- nvinfo : EIATTR_CBANK_PARAM_SIZE
	.align		4
.L_29:
        /*0064*/ 	.byte	0x03, 0x19
        /*0066*/ 	.short	0x001c


	//----- nvinfo : EIATTR_PARAM_CBANK
	.align		4
        /*0068*/ 	.byte	0x04, 0x0a
        /*006a*/ 	.short	(.L_31 - .L_30)
	.align		4
.L_30:
        /*006c*/ 	.word	index@(.nv.constant0._Z26matrixMultiplication_tiledPiS_S_i)
        /*0070*/ 	.short	0x0380
        /*0072*/ 	.short	0x001c


	//----- nvinfo : EIATTR_SW_WAR
	.align		4
.L_31:
        /*0074*/ 	.byte	0x04, 0x36
        /*0076*/ 	.short	(.L_33 - .L_32)
.L_32:
        /*0078*/ 	.word	0x00000008
.L_33:


//--------------------- .nv.info._Z23matrixMultiplication_yxPiS_S_i --------------------------
	.section	.nv.info._Z23matrixMultiplication_yxPiS_S_i,"",@"SHT_CUDA_INFO"
	.sectionflags	@""
	.align	4


	//----- nvinfo : EIATTR_CUDA_API_VERSION
	.align		4
        /*0000*/ 	.byte	0x04, 0x37
        /*0002*/ 	.short	(.L_35 - .L_34)
.L_34:
        /*0004*/ 	.word	0x00000082


	//----- nvinfo : EIATTR_KPARAM_INFO
	.align		4
.L_35:
        /*0008*/ 	.byte	0x04, 0x17
        /*000a*/ 	.short	(.L_37 - .L_36)
.L_36:
        /*000c*/ 	.word	0x00000000
        /*0010*/ 	.short	0x0003
        /*0012*/ 	.short	0x0018
        /*0014*/ 	.byte	0x00, 0xf0, 0x11, 0x00


	//----- nvinfo : EIATTR_KPARAM_INFO
	.align		4
.L_37:
        /*0018*/ 	.byte	0x04, 0x17
        /*001a*/ 	.short	(.L_39 - .L_38)
.L_38:
        /*001c*/ 	.word	0x00000000
        /*0020*/ 	.short	0x0002
        /*0022*/ 	.short	0x0010
        /*0024*/ 	.byte	0x00, 0xf5, 0x21, 0x00


	//----- nvinfo : EIATTR_KPARAM_INFO
	.align		4
.L_39:
        /*0028*/ 	.byte	0x04, 0x17
        /*002a*/ 	.short	(.L_41 - .L_40)
.L_40:
        /*002c*/ 	.word	0x00000000
        /*0030*/ 	.short	0x0001
        /*0032*/ 	.short	0x0008
        /*0034*/ 	.byte	0x00, 0xf5, 0x21, 0x00


	//----- nvinfo : EIATTR_KPARAM_INFO
	.align		4
.L_41:
        /*0038*/ 	.byte	0x04, 0x17
        /*003a*/ 	.short	(.L_43 - .L_42)
.L_42:
        /*003c*/ 	.word	0x00000000
        /*0040*/ 	.short	0x0000
        /*0042*/ 	.short	0x0000
        /*0044*/ 	.byte	0x00, 0xf5, 0x21, 0x00


	//----- nvinfo : EIATTR_SPARSE_MMA_MASK
	.align		4
.L_43:
        /*0048*/ 	.byte	0x03, 0x50
        /*004a*/ 	.short	0x0000


	//----- nvinfo : EIATTR_MAXREG_COUNT
	.align		4
        /*004c*/ 	.byte	0x03, 0x1b
        /*004e*/ 	.short	0x00ff


	//----- nvinfo : EIATTR_MERCURY_ISA_VERSION
	.align		4
        /*0050*/ 	.byte	0x03, 0x5f
        /*0052*/ 	.short	0x0101


	//----- nvinfo : EIATTR_VRC_CTA_INIT_COUNT
	.align		4
        /*0054*/ 	.byte	0x02, 0x4a
	.zero		1
	.zero		1


	//----- nvinfo : EIATTR_EXIT_INSTR_OFFSETS
	.align		4
        /*0058*/ 	.byte	0x04, 0x1c
        /*005a*/ 	.short	(.L_45 - .L_44)


	//   ....[0]....
.L_44:
        /*005c*/ 	.word	0x000000c0


	//   ....[1]....
        /*0060*/ 	.word	0x00000a90


	//----- nvinfo : EIATTR_CBANK_PARAM_SIZE
	.align		4
.L_45:
        /*0064*/ 	.byte	0x03, 0x19
        /*0066*/ 	.short	0x001c


	//----- nvinfo : EIATTR_PARAM_CBANK
	.align		4
        /*0068*/ 	.byte	0x04, 0x0a
        /*006a*/ 	.short	(.L_47 - .L_46)
	.align		4
.L_46:
        /*006c*/ 	.word	index@(.nv.constant0._Z23matrixMultiplication_yxPiS_S_i)
        /*0070*/ 	.short	0x0380
        /*0072*/ 	.short	0x001c


	//----- nvinfo : EIATTR_SW_WAR
	.align		4
.L_47:
        /*0074*/ 	.byte	0x04, 0x36
        /*0076*/ 	.short	(.L_49 - .L_48)
.L_48:
        /*0078*/ 	.word	0x00000008
.L_49:


//--------------------- .nv.info._Z22matrixMultiplication_xPiS_S_i --------------------------
	.section	.nv.info._Z22matrixMultiplication_xPiS_S_i,"",@"SHT_CUDA_INFO"
	.sectionflags	@""
	.align	4


	//----- nvinfo : EIATTR_CUDA_API_VERSION
	.align		4
        /*0000*/ 	.byte	0x04, 0x37
        /*0002*/ 	.short	(.L_51 - .L_50)
.L_50:
        /*0004*/ 	.word	0x00000082


	//----- nvinfo : EIATTR_KPARAM_INFO
	.align		4
.L_51:
        /*0008*/ 	.byte	0x04, 0x17
        /*000a*/ 	.short	(.L_53 - .L_52)
.L_52:
        /*000c*/ 	.word	0x00000000
        /*0010*/ 	.short	0x0003
        /*0012*/ 	.short	0x0018
        /*0014*/ 	.byte	0x00, 0xf0, 0x11, 0x00


	//----- nvinfo : EIATTR_KPARAM_INFO
	.align		4
.L_53:
        /*0018*/ 	.byte	0x04, 0x17
        /*001a*/ 	.short	(.L_55 - .L_54)
.L_54:
        /*001c*/ 	.word	0x00000000
        /*0020*/ 	.short	0x0002
        /*0022*/ 	.short	0x0010
        /*0024*/ 	.byte	0x00, 0xf5, 0x21, 0x00


	//----- nvinfo : EIATTR_KPARAM_INFO
	.align		4
.L_55:
        /*0028*/ 	.byte	0x04, 0x17
        /*002a*/ 	.short	(.L_57 - .L_56)
.L_56:
        /*002c*/ 	.word	0x00000000
        /*0030*/ 	.short	0x0001
        /*0032*/ 	.short	0x0008
        /*0034*/ 	.byte	0x00, 0xf5, 0x21, 0x00


	//----- nvinfo : EIATTR_KPARAM_INFO
	.align		4
.L_57:
        /*0038*/ 	.byte	0x04, 0x17
        /*003a*/ 	.short	(.L_59 - .L_58)
.L_58:
        /*003c*/ 	.word	0x00000000
        /*0040*/ 	.short	0x0000
        /*0042*/ 	.short	0x0000
        /*0044*/ 	.byte	0x00, 0xf5, 0x21, 0x00


	//----- nvinfo : EIATTR_SPARSE_MMA_MASK
	.align		4
.L_59:
        /*0048*/ 	.byte	0x03, 0x50
        /*004a*/ 	.short	0x0000


	//----- nvinfo : EIATTR_MAXREG_COUNT
	.align		4
        /*004c*/ 	.byte	0x03, 0x1b
        /*004e*/ 	.short	0x00ff


	//----- nvinfo : EIATTR_MERCURY_ISA_VERSION
	.align		4
        /*0050*/ 	.byte	0x03, 0x5f
        /*0052*/ 	.short	0x0101


	//----- nvinfo : EIATTR_VRC_CTA_INIT_COUNT
	.align		4
        /*0054*/ 	.byte	0x02, 0x4a
	.zero		1
	.zero		1


	//----- nvinfo : EIATTR_EXIT_INSTR_OFFSETS
	.align		4
        /*0058*/ 	.byte	0x04, 0x1c
        /*005a*/ 	.short	(.L_61 - .L_60)


	//   ....[0]....
.L_60:
        /*005c*/ 	.word	0x00000080


	//   ....[1]....
        /*0060*/ 	.word	0x00000950


	//----- nvinfo : EIATTR_CBANK_PARAM_SIZE
	.align		4
.L_61:
        /*0064*/ 	.byte	0x03, 0x19
        /*0066*/ 	.short	0x001c


	//----- nvinfo : EIATTR_PARAM_CBANK
	.align		4
        /*0068*/ 	.byte	0x04, 0x0a
        /*006a*/ 	.short	(.L_63 - .L_62)
	.align		4
.L_62:
        /*006c*/ 	.word	index@(.nv.constant0._Z22matrixMultiplication_xPiS_S_i)
        /*0070*/ 	.short	0x0380
        /*0072*/ 	.short	0x001c


	//----- nvinfo : EIATTR_SW_WAR
	.align		4
.L_63:
        /*0074*/ 	.byte	0x04, 0x36
        /*0076*/ 	.short	(.L_65 - .L_64)
.L_64:
        /*0078*/ 	.word	0x00000008
.L_65:


//--------------------- .nv.callgraph             --------------------------
	.section	.nv.callgraph,"",@"SHT_CUDA_CALLGRAPH"
	.align	4
	.sectionentsize	8
	.align		4
        /*0000*/ 	.word	0x00000000
	.align		4
        /*0004*/ 	.word	0xffffffff
	.align		4
        /*0008*/ 	.word	0x00000000
	.align		4
        /*000c*/ 	.word	0xfffffffe
	.align		4
        /*0010*/ 	.word	0x00000000
	.align		4
        /*0014*/ 	.word	0xfffffffd
	.align		4
        /*0018*/ 	.word	0x00000000
	.align		4
        /*001c*/ 	.word	0xfffffffc


//--------------------- .text._Z26matrixMultiplication_tiledPiS_S_i --------------------------
	.section	.text._Z26matrixMultiplication_tiledPiS_S_i,"ax",@progbits
	.align	128
        .global         _Z26matrixMultiplication_tiledPiS_S_i
        .type           _Z26matrixMultiplication_tiledPiS_S_i,@function
        .size           _Z26matrixMultiplication_tiledPiS_S_i,(.L_x_16 - _Z26matrixMultiplication_tiledPiS_S_i)
        .other          _Z26matrixMultiplication_tiledPiS_S_i,@"STO_CUDA_ENTRY STV_DEFAULT"
_Z26matrixMultiplication_tiledPiS_S_i:
.text._Z26matrixMultiplication_tiledPiS_S_i:
[----:B------:R-:W-:Y:S08]  /*0000*/  LDC R1, c[0x0][0x37c] ;  /* 0x0000df00ff017b82 */ /* 0x000ff00000000800 */
[----:B------:R-:W0:Y:S01]  /*0010*/  LDC R5, c[0x0][0x398] ;  /* 0x0000e600ff057b82 */ /* 0x000e220000000800 */
[----:B------:R-:W1:Y:S01]  /*0020*/  S2R R6, SR_CTAID.Y ;  /* 0x0000000000067919 */ /* 0x000e620000002600 */
[----:B------:R-:W2:Y:S01]  /*0030*/  LDCU.64 UR8, c[0x0][0x358] ;  /* 0x00006b00ff0877ac */ /* 0x000ea20008000a00 */
[----:B------:R-:W-:Y:S01]  /*0040*/  IMAD.MOV.U32 R31, RZ, RZ, RZ ;  /* 0x000000ffff1f7224 */ /* 0x000fe200078e00ff */
[----:B------:R-:W1:Y:S01]  /*0050*/  S2R R3, SR_TID.Y ;  /* 0x0000000000037919 */ /* 0x000e620000002200 */
[----:B------:R-:W3:Y:S01]  /*0060*/  S2R R11, SR_CTAID.X ;  /* 0x00000000000b7919 */ /* 0x000ee20000002500 */
[----:B------:R-:W3:Y:S01]  /*0070*/  S2R R2, SR_TID.X ;  /* 0x0000000000027919 */ /* 0x000ee20000002100 */
[----:B0-----:R-:W-:-:S02]  /*0080*/  ISETP.GE.AND P0, PT, R5, 0x10, PT ;  /* 0x000000100500780c */ /* 0x001fc40003f06270 */
[----:B------:R-:W-:-:S04]  /*0090*/  SHF.R.S32.HI R0, RZ, 0x1f, R5 ;  /* 0x0000001fff007819 */ /* 0x000fc80000011405 */
[----:B------:R-:W-:Y:S01]  /*00a0*/  LEA.HI R0, R0, R5, RZ, 0x4 ;  /* 0x0000000500007211 */ /* 0x000fe200078f20ff */
[----:B-1----:R-:W-:Y:S02]  /*00b0*/  IMAD R6, R6, 0x10, R3 ;  /* 0x0000001006067824 */ /* 0x002fe400078e0203 */
[----:B---3--:R-:W-:-:S04]  /*00c0*/  IMAD R4, R11, 0x10, R2 ;  /* 0x000000100b047824 */ /* 0x008fc800078e0202 */
[----:B--2---:R-:W-:Y:S05]  /*00d0*/  @!P0 BRA `(.L_x_0) ;  /* 0x0000001400dc8947 */ /* 0x004fea0003800000 */
[----:B------:R-:W0:Y:S01]  /*00e0*/  S2UR UR6, SR_CgaCtaId ;  /* 0x00000000000679c3 */ /* 0x000e220000008800 */
[----:B------:R-:W-:Y:S01]  /*00f0*/  SHF.R.S32.HI R29, RZ, 0x4, R0 ;  /* 0x00000004ff1d7819 */ /* 0x000fe20000011400 */
[----:B------:R-:W-:Y:S01]  /*0100*/  UMOV UR4, 0x400 ;  /* 0x0000040000047882 */ /* 0x000fe20000000000 */
[----:B------:R-:W-:Y:S02]  /*0110*/  IMAD R21, R6, R5, R2 ;  /* 0x0000000506157224 */ /* 0x000fe400078e0202 */
[----:B------:R-:W-:Y:S02]  /*0120*/  IMAD.MOV.U32 R31, RZ, RZ, RZ ;  /* 0x000000ffff1f7224 */ /* 0x000fe400078e00ff */
[----:B------:R-:W-:-:S05]  /*0130*/  VIADD R0, R29, 0xffffffff ;  /* 0xffffffff1d007836 */ /* 0x000fca0000000000 */
[----:B------:R-:W-:Y:S01]  /*0140*/  ISETP.GE.U32.AND P0, PT, R0, 0x3, PT ;  /* 0x000000030000780c */ /* 0x000fe20003f06070 */
[----:B------:R-:W-:Y:S01]  /*0150*/  IMAD.MOV.U32 R0, RZ, RZ, RZ ;  /* 0x000000ffff007224 */ /* 0x000fe200078e00ff */
[----:B0-----:R-:W-:-:S06]  /*0160*/  ULEA UR5, UR6, UR4, 0x18 ;  /* 0x0000000406057291 */ /* 0x001fcc000f8ec0ff */
[----:B------:R-:W-:-:S05]  /*0170*/  LEA R7, R3, UR5, 0x6 ;  /* 0x0000000503077c11 */ /* 0x000fca000f8e30ff */
[----:B------:R-:W-:Y:S05]  /*0180*/  @!P0 BRA `(.L_x_1) ;  /* 0x0000000c002c8947 */ /* 0x000fea0003800000 */
[----:B------:R-:W-:Y:S01]  /*0190*/  UIADD3 UR5, UPT, UPT, UR4, 0x400, URZ ;  /* 0x0000040004057890 */ /* 0x000fe2000fffe0ff */
[C---:B------:R-:W-:Y:S02]  /*01a0*/  VIADD R0, R3.reuse, 0x30 ;  /* 0x0000003003007836 */ /* 0x040fe40000000000 */
[C---:B------:R-:W-:Y:S01]  /*01b0*/  VIADD R8, R3.reuse, 0x20 ;  /* 0x0000002003087836 */ /* 0x040fe20000000000 */
[----:B------:R-:W-:Y:S01]  /*01c0*/  ULEA UR5, UR6, UR5, 0x18 ;  /* 0x0000000506057291 */ /* 0x000fe2000f8ec0ff */
[-C--:B------:R-:W-:Y:S02]  /*01d0*/  IMAD R0, R0, R5.reuse, R2 ;  /* 0x0000000500007224 */ /* 0x080fe400078e0202 */
[----:B------:R-:W-:Y:S02]  /*01e0*/  VIADD R9, R3, 0x10 ;  /* 0x0000001003097836 */ /* 0x000fe40000000000 */
[----:B------:R-:W-:Y:S01]  /*01f0*/  IMAD R30, R11, 0x10, R0 ;  /* 0x000000100b1e7824 */ /* 0x000fe200078e0200 */
[----:B------:R-:W-:Y:S01]  /*0200*/  LOP3.LUT R0, R29, 0x7fffffc, RZ, 0xc0, !PT ;  /* 0x07fffffc1d007812 */ /* 0x000fe200078ec0ff */
[-CC-:B------:R-:W-:Y:S01]  /*0210*/  IMAD R24, R3, R5.reuse, R2.reuse ;  /* 0x0000000503187224 */ /* 0x180fe200078e0202 */
[----:B------:R-:W-:Y:S01]  /*0220*/  LEA R22, R2, UR5, 0x2 ;  /* 0x0000000502167c11 */ /* 0x000fe2000f8e10ff */
[----:B------:R-:W-:-:S02]  /*0230*/  IMAD R8, R8, R5, R2 ;  /* 0x0000000508087224 */ /* 0x000fc400078e0202 */
[----:B------:R-:W-:Y:S02]  /*0240*/  IMAD R9, R9, R5, R2 ;  /* 0x0000000509097224 */ /* 0x000fe400078e0202 */
[C---:B------:R-:W-:Y:S02]  /*0250*/  IMAD R24, R11.reuse, 0x10, R24 ;  /* 0x000000100b187824 */ /* 0x040fe400078e0218 */
[C---:B------:R-:W-:Y:S02]  /*0260*/  IMAD R28, R11.reuse, 0x10, R8 ;  /* 0x000000100b1c7824 */ /* 0x040fe400078e0208 */
[----:B------:R-:W-:Y:S02]  /*0270*/  IMAD R26, R11, 0x10, R9 ;  /* 0x000000100b1a7824 */ /* 0x000fe400078e0209 */
[----:B------:R-:W-:Y:S02]  /*0280*/  IMAD.MOV.U32 R27, RZ, RZ, R21 ;  /* 0x000000ffff1b7224 */ /* 0x000fe400078e0015 */
[----:B------:R-:W-:-:S02]  /*0290*/  IMAD.MOV.U32 R31, RZ, RZ, RZ ;  /* 0x000000ffff1f7224 */ /* 0x000fc400078e00ff */
[----:B------:R-:W-:Y:S02]  /*02a0*/  IMAD R23, R2, 0x4, R7 ;  /* 0x0000000402177824 */ /* 0x000fe400078e0207 */
[----:B------:R-:W-:Y:S02]  /*02b0*/  IMAD.MOV R25, RZ, RZ, -R0 ;  /* 0x000000ffff197224 */ /* 0x000fe400078e0a00 */
[----:B------:R-:W-:-:S07]  /*02c0*/  IMAD R20, R3, 0x40, R22 ;  /* 0x0000004003147824 */ /* 0x000fce00078e0216 */
.L_x_2:
[----:B------:R-:W0:Y:S08]  /*02d0*/  LDC.64 R16, c[0x0][0x380] ;  /* 0x0000e000ff107b82 */ /* 0x000e300000000a00 */
[----:B------:R-:W1:Y:S01]  /*02e0*/  LDC.64 R18, c[0x0][0x388] ;  /* 0x0000e200ff127b82 */ /* 0x000e620000000a00 */
[----:B0-----:R-:W-:-:S05]  /*02f0*/  IMAD.WIDE R16, R27, 0x4, R16 ;  /* 0x000000041b107825 */ /* 0x001fca00078e0210 */
[----:B------:R-:W2:Y:S01]  /*0300*/  LDG.E R10, desc[UR8][R16.64] ;  /* 0x00000008100a7981 */ /* 0x000ea2000c1e1900 */
[----:B-1----:R-:W-:-:S05]  /*0310*/  IMAD.WIDE.U32 R8, R24, 0x4, R18 ;  /* 0x0000000418087825 */ /* 0x002fca00078e0012 */
[----:B------:R-:W3:Y:S04]  /*0320*/  LDG.E R35, desc[UR8][R8.64] ;  /* 0x0000000808237981 */ /* 0x000ee8000c1e1900 */
[----:B--2---:R-:W-:Y:S04]  /*0330*/  STS [R23], R10 ;  /* 0x0000000a17007388 */ /* 0x004fe80000000800 */
[----:B---3--:R-:W-:Y:S01]  /*0340*/  STS [R20], R35 ;  /* 0x0000002314007388 */ /* 0x008fe20000000800 */
[----:B------:R-:W-:Y:S06]  /*0350*/  BAR.SYNC.DEFER_BLOCKING 0x0 ;  /* 0x0000000000007b1d */ /* 0x000fec0000010000 */
[----:B------:R-:W-:Y:S04]  /*0360*/  LDS R11, [R22] ;  /* 0x00000000160b7984 */ /* 0x000fe80000000800 */
[----:B------:R-:W0:Y:S04]  /*0370*/  LDS.128 R12, [R7] ;  /* 0x00000000070c7984 */ /* 0x000e280000000c00 */
[----:B------:R-:W1:Y:S04]  /*0380*/  LDS R34, [R22+0x40] ;  /* 0x0000400016227984 */ /* 0x000e680000000800 */
[----:B------:R-:W2:Y:S01]  /*0390*/  LDS R33, [R22+0x80] ;  /* 0x0000800016217984 */ /* 0x000ea20000000800 */
[----:B0-----:R-:W-:-:S03]  /*03a0*/  IADD3 R32, PT, PT, R11, R12, R31 ;  /* 0x0000000c0b207210 */ /* 0x001fc60007ffe01f */
[----:B------:R-:W0:Y:S01]  /*03b0*/  LDS R12, [R22+0xc0] ;  /* 0x0000c000160c7984 */ /* 0x000e220000000800 */
[----:B-1----:R-:W-:-:S03]  /*03c0*/  IADD3 R13, PT, PT, R34, R13, R32 ;  /* 0x0000000d220d7210 */ /* 0x002fc60007ffe020 */
[----:B------:R-:W-:Y:S04]  /*03d0*/  LDS R34, [R22+0x100] ;  /* 0x0001000016227984 */ /* 0x000fe80000000800 */
[----:B------:R-:W1:Y:S04]  /*03e0*/  LDS.128 R8, [R7+0x10] ;  /* 0x0000100007087984 */ /* 0x000e680000000c00 */
[----:B------:R-:W3:Y:S04]  /*03f0*/  LDS R32, [R22+0x140] ;  /* 0x0001400016207984 */ /* 0x000ee80000000800 */
[----:B------:R-:W4:Y:S01]  /*0400*/  LDS R31, [R22+0x180] ;  /* 0x00018000161f7984 */ /* 0x000f220000000800 */
[----:B--2---:R-:W-:-:S03]  /*0410*/  IADD3 R13, PT, PT, R33, R14, R13 ;  /* 0x0000000e210d7210 */ /* 0x004fc60007ffe00d */
[----:B------:R-:W-:Y:S01]  /*0420*/  LDS R33, [R22+0x280] ;  /* 0x0002800016217984 */ /* 0x000fe20000000800 */
[----:B0-----:R-:W-:-:S04]  /*0430*/  IADD3 R13, PT, PT, R12, R15, R13 ;  /* 0x0000000f0c0d7210 */ /* 0x001fc80007ffe00d */
[----:B-1----:R-:W-:Y:S02]  /*0440*/  IADD3 R13, PT, PT, R34, R8, R13 ;  /* 0x00000008220d7210 */ /* 0x002fe40007ffe00d */
[----:B------:R-:W0:Y:S02]  /*0450*/  LDS R8, [R22+0x1c0] ;  /* 0x0001c00016087984 */ /* 0x000e240000000800 */
[----:B---3--:R-:W-:Y:S02]  /*0460*/  IADD3 R9, PT, PT, R32, R9, R13 ;  /* 0x0000000920097210 */ /* 0x008fe40007ffe00d */
[----:B------:R-:W-:Y:S04]  /*0470*/  LDS R32, [R22+0x200] ;  /* 0x0002000016207984 */ /* 0x000fe80000000800 */
[----:B------:R-:W1:Y:S01]  /*0480*/  LDS.128 R12, [R7+0x20] ;  /* 0x00002000070c7984 */ /* 0x000e620000000c00 */
[----:B----4-:R-:W-:-:S03]  /*0490*/  IADD3 R9, PT, PT, R31, R10, R9 ;  /* 0x0000000a1f097210 */ /* 0x010fc60007ffe009 */
[----:B------:R-:W2:Y:S04]  /*04a0*/  LDS R31, [R22+0x240] ;  /* 0x00024000161f7984 */ /* 0x000ea80000000800 */
[----:B------:R-:W3:Y:S04]  /*04b0*/  LDS R10, [R22+0x2c0] ;  /* 0x0002c000160a7984 */ /* 0x000ee80000000800 */
[----:B------:R-:W-:Y:S01]  /*04c0*/  LDS R34, [R22+0x3c0] ;  /* 0x0003c00016227984 */ /* 0x000fe20000000800 */
[----:B0-----:R-:W-:-:S03]  /*04d0*/  IADD3 R9, PT, PT, R8, R11, R9 ;  /* 0x0000000b08097210 */ /* 0x001fc60007ffe009 */
[----:B------:R-:W-:Y:S01]  /*04e0*/  LDS R8, [R22+0x340] ;  /* 0x0003400016087984 */ /* 0x000fe20000000800 */
[----:B-1----:R-:W-:-:S03]  /*04f0*/  IADD3 R12, PT, PT, R32, R12, R9 ;  /* 0x0000000c200c7210 */ /* 0x002fc60007ffe009 */
[----:B------:R-:W-:Y:S01]  /*0500*/  LDS R9, [R22+0x300] ;  /* 0x0003000016097984 */ /* 0x000fe20000000800 */
[----:B--2---:R-:W-:-:S03]  /*0510*/  IADD3 R13, PT, PT, R31, R13, R12 ;  /* 0x0000000d1f0d7210 */ /* 0x004fc60007ffe00c */
[----:B------:R-:W-:Y:S01]  /*0520*/  LDS R31, [R22+0x380] ;  /* 0x00038000161f7984 */ /* 0x000fe20000000800 */
[----:B------:R-:W-:-:S04]  /*0530*/  IADD3 R13, PT, PT, R33, R14, R13 ;  /* 0x0000000e210d7210 */ /* 0x000fc80007ffe00d */
[----:B---3--:R-:W-:Y:S02]  /*0540*/  IADD3 R10, PT, PT, R10, R15, R13 ;  /* 0x0000000f0a0a7210 */ /* 0x008fe40007ffe00d */
[----:B------:R-:W0:Y:S01]  /*0550*/  LDS.128 R12, [R7+0x30] ;  /* 0x00003000070c7984 */ /* 0x000e220000000c00 */
[----:B------:R-:W-:Y:S01]  /*0560*/  BAR.SYNC.DEFER_BLOCKING 0x0 ;  /* 0x0000000000007b1d */ /* 0x000fe20000010000 */
[----:B------:R-:W-:-:S05]  /*0570*/  IMAD.WIDE.U32 R32, R26, 0x4, R18 ;  /* 0x000000041a207825 */ /* 0x000fca00078e0012 */
[----:B------:R-:W2:Y:S04]  /*0580*/  LDG.E R36, desc[UR8][R16.64+0x40] ;  /* 0x0000400810247981 */ /* 0x000ea8000c1e1900 */
[----:B------:R-:W3:Y:S01]  /*0590*/  LDG.E R33, desc[UR8][R32.64] ;  /* 0x0000000820217981 */ /* 0x000ee2000c1e1900 */
[----:B0-----:R-:W-:-:S04]  /*05a0*/  IADD3 R10, PT, PT, R9, R12, R10 ;  /* 0x0000000c090a7210 */ /* 0x001fc80007ffe00a */
[----:B------:R-:W-:-:S04]  /*05b0*/  IADD3 R13, PT, PT, R8, R13, R10 ;  /* 0x0000000d080d7210 */ /* 0x000fc80007ffe00a */
[----:B------:R-:W-:-:S04]  /*05c0*/  IADD3 R13, PT, PT, R31, R14, R13 ;  /* 0x0000000e1f0d7210 */ /* 0x000fc80007ffe00d */
[----:B------:R-:W-:Y:S01]  /*05d0*/  IADD3 R13, PT, PT, R34, R15, R13 ;  /* 0x0000000f220d7210 */ /* 0x000fe20007ffe00d */
[----:B--2---:R-:W-:Y:S04]  /*05e0*/  STS [R23], R36 ;  /* 0x0000002417007388 */ /* 0x004fe80000000800 */
[----:B---3--:R-:W-:Y:S01]  /*05f0*/  STS [R20], R33 ;  /* 0x0000002114007388 */ /* 0x008fe20000000800 */
[----:B------:R-:W-:Y:S06]  /*0600*/  BAR.SYNC.DEFER_BLOCKING 0x0 ;  /* 0x0000000000007b1d */ /* 0x000fec0000010000 */
[----:B------:R-:W-:Y:S04]  /*0610*/  LDS R35, [R22] ;  /* 0x0000000016237984 */ /* 0x000fe80000000800 */
[----:B------:R-:W0:Y:S04]  /*0620*/  LDS.128 R8, [R7] ;  /* 0x0000000007087984 */ /* 0x000e280000000c00 */
[----:B------:R-:W1:Y:S04]  /*0630*/  LDS R12, [R22+0x40] ;  /* 0x00004000160c7984 */ /* 0x000e680000000800 */
[----:B------:R-:W2:Y:S04]  /*0640*/  LDS R31, [R22+0x80] ;  /* 0x00008000161f7984 */ /* 0x000ea80000000800 */
[----:B------:R-:W-:Y:S04]  /*0650*/  LDS R34, [R22+0x100] ;  /* 0x0001000016227984 */ /* 0x000fe80000000800 */
[----:B------:R-:W-:Y:S04]  /*0660*/  LDS R32, [R22+0x140] ;  /* 0x0001400016207984 */ /* 0x000fe80000000800 */
[----:B------:R-:W-:Y:S01]  /*0670*/  LDS R33, [R22+0x180] ;  /* 0x0001800016217984 */ /* 0x000fe20000000800 */
[----:B0-----:R-:W-:-:S03]  /*0680*/  IADD3 R13, PT, PT, R35, R8, R13 ;  /* 0x00000008230d7210 */ /* 0x001fc60007ffe00d */
[----:B------:R-:W0:Y:S01]  /*0690*/  LDS R8, [R22+0xc0] ;  /* 0x0000c00016087984 */ /* 0x000e220000000800 */
[----:B-1----:R-:W-:-:S03]  /*06a0*/  IADD3 R9, PT, PT, R12, R9, R13 ;  /* 0x000000090c097210 */ /* 0x002fc60007ffe00d */
[----:B------:R-:W1:Y:S01]  /*06b0*/  LDS.128 R12, [R7+0x10] ;  /* 0x00001000070c7984 */ /* 0x000e620000000c00 */
[----:B--2---:R-:W-:-:S03]  /*06c0*/  IADD3 R9, PT, PT, R31, R10, R9 ;  /* 0x0000000a1f097210 */ /* 0x004fc60007ffe009 */
[----:B------:R-:W-:Y:S01]  /*06d0*/  LDS R31, [R22+0x200] ;  /* 0x00020000161f7984 */ /* 0x000fe20000000800 */
[----:B0-----:R-:W-:-:S04]  /*06e0*/  IADD3 R9, PT, PT, R8, R11, R9 ;  /* 0x0000000b08097210 */ /* 0x001fc80007ffe009 */
[----:B-1----:R-:W-:Y:S02]  /*06f0*/  IADD3 R9, PT, PT, R34, R12, R9 ;  /* 0x0000000c22097210 */ /* 0x002fe40007ffe009 */
[----:B------:R-:W0:Y:S02]  /*0700*/  LDS R12, [R22+0x1c0] ;  /* 0x0001c000160c7984 */ /* 0x000e240000000800 */
[----:B------:R-:W-:Y:S02]  /*0710*/  IADD3 R13, PT, PT, R32, R13, R9 ;  /* 0x0000000d200d7210 */ /* 0x000fe40007ffe009 */
[----:B------:R-:W1:Y:S04]  /*0720*/  LDS.128 R8, [R7+0x20] ;  /* 0x0000200007087984 */ /* 0x000e680000000c00 */
[----:B------:R-:W2:Y:S01]  /*0730*/  LDS R32, [R22+0x240] ;  /* 0x0002400016207984 */ /* 0x000ea20000000800 */
[----:B------:R-:W-:-:S03]  /*0740*/  IADD3 R13, PT, PT, R33, R14, R13 ;  /* 0x0000000e210d7210 */ /* 0x000fc60007ffe00d */
[----:B------:R-:W3:Y:S04]  /*0750*/  LDS R33, [R22+0x280] ;  /* 0x0002800016217984 */ /* 0x000ee80000000800 */
[----:B------:R-:W4:Y:S04]  /*0760*/  LDS R14, [R22+0x2c0] ;  /* 0x0002c000160e7984 */ /* 0x000f280000000800 */
[----:B------:R-:W-:Y:S01]  /*0770*/  LDS R34, [R22+0x3c0] ;  /* 0x0003c00016227984 */ /* 0x000fe20000000800 */
[----:B0-----:R-:W-:-:S04]  /*0780*/  IADD3 R13, PT, PT, R12, R15, R13 ;  /* 0x0000000f0c0d7210 */ /* 0x001fc80007ffe00d */
[----:B-1----:R-:W-:Y:S02]  /*0790*/  IADD3 R8, PT, PT, R31, R8, R13 ;  /* 0x000000081f087210 */ /* 0x002fe40007ffe00d */
[----:B------:R-:W-:Y:S02]  /*07a0*/  LDS R31, [R22+0x380] ;  /* 0x00038000161f7984 */ /* 0x000fe40000000800 */
[----:B--2---:R-:W-:Y:S02]  /*07b0*/  IADD3 R9, PT, PT, R32, R9, R8 ;  /* 0x0000000920097210 */ /* 0x004fe40007ffe008 */
[----:B------:R-:W-:Y:S02]  /*07c0*/  LDS R8, [R22+0x340] ;  /* 0x0003400016087984 */ /* 0x000fe40000000800 */
[----:B---3--:R-:W-:Y:S02]  /*07d0*/  IADD3 R10, PT, PT, R33, R10, R9 ;  /* 0x0000000a210a7210 */ /* 0x008fe40007ffe009 */
[----:B------:R-:W-:Y:S02]  /*07e0*/  LDS R9, [R22+0x300] ;  /* 0x0003000016097984 */ /* 0x000fe40000000800 */
[----:B----4-:R-:W-:-:S02]  /*07f0*/  IADD3 R10, PT, PT, R14, R11, R10 ;  /* 0x0000000b0e0a7210 */ /* 0x010fc40007ffe00a */
        /* <DEDUP_REMOVED lines=9> */
[----:B------:R-:W-:Y:S01]  /*0890*/  IMAD.WIDE.U32 R18, R30, 0x4, R18 ;  /* 0x000000041e127825 */ /* 0x000fe200078e0012 */
[----:B--2---:R-:W-:Y:S04]  /*08a0*/  STS [R23], R36 ;  /* 0x0000002417007388 */ /* 0x004fe80000000800 */
[----:B---3--:R-:W-:Y:S01]  /*08b0*/  STS [R20], R33 ;  /* 0x0000002114007388 */ /* 0x008fe20000000800 */
[----:B------:R-:W-:Y:S06]  /*08c0*/  BAR.SYNC.DEFER_BLOCKING 0x0 ;  /* 0x0000000000007b1d */ /* 0x000fec0000010000 */
[----:B------:R-:W-:Y:S04]  /*08d0*/  LDS R35, [R22] ;  /* 0x0000000016237984 */ /* 0x000fe80000000800 */
[----:B------:R-:W0:Y:S04]  /*08e0*/  LDS.128 R8, [R7] ;  /* 0x0000000007087984 */ /* 0x000e280000000c00 */
[----:B------:R-:W1:Y:S04]  /*08f0*/  LDS R12, [R22+0x40] ;  /* 0x00004000160c7984 */ /* 0x000e680000000800 */
[----:B------:R-:W2:Y:S04]  /*0900*/  LDS R31, [R22+0x80] ;  /* 0x00008000161f7984 */ /* 0x000ea80000000800 */
[----:B------:R-:W3:Y:S04]  /*0910*/  LDS R32, [R22+0xc0] ;  /* 0x0000c00016207984 */ /* 0x000ee80000000800 */
[----:B------:R-:W-:Y:S04]  /*0920*/  LDS R33, [R22+0x100] ;  /* 0x0001000016217984 */ /* 0x000fe80000000800 */
[----:B------:R-:W-:Y:S01]  /*0930*/  LDS R34, [R22+0x240] ;  /* 0x0002400016227984 */ /* 0x000fe20000000800 */
[----:B0-----:R-:W-:-:S03]  /*0940*/  IADD3 R8, PT, PT, R35, R8, R13 ;  /* 0x0000000823087210 */ /* 0x001fc60007ffe00d */
[----:B------:R-:W-:Y:S01]  /*0950*/  LDS R35, [R22+0x300] ;  /* 0x0003000016237984 */ /* 0x000fe20000000800 */
[----:B-1----:R-:W-:-:S03]  /*0960*/  IADD3 R9, PT, PT, R12, R9, R8 ;  /* 0x000000090c097210 */ /* 0x002fc60007ffe008 */
[----:B------:R-:W0:Y:S04]  /*0970*/  LDS.128 R12, [R7+0x10] ;  /* 0x00001000070c7984 */ /* 0x000e280000000c00 */
[----:B------:R-:W1:Y:S01]  /*0980*/  LDS R8, [R22+0x140] ;  /* 0x0001400016087984 */ /* 0x000e620000000800 */
[----:B--2---:R-:W-:-:S03]  /*0990*/  IADD3 R10, PT, PT, R31, R10, R9 ;  /* 0x0000000a1f0a7210 */ /* 0x004fc60007ffe009 */
[----:B------:R-:W2:Y:S01]  /*09a0*/  LDS R31, [R22+0x180] ;  /* 0x00018000161f7984 */ /* 0x000ea20000000800 */
[----:B---3--:R-:W-:-:S04]  /*09b0*/  IADD3 R11, PT, PT, R32, R11, R10 ;  /* 0x0000000b200b7210 */ /* 0x008fc80007ffe00a */
[----:B0-----:R-:W-:Y:S02]  /*09c0*/  IADD3 R11, PT, PT, R33, R12, R11 ;  /* 0x0000000c210b7210 */ /* 0x001fe40007ffe00b */
[----:B------:R-:W0:Y:S02]  /*09d0*/  LDS R12, [R22+0x1c0] ;  /* 0x0001c000160c7984 */ /* 0x000e240000000800 */
[----:B-1----:R-:W-:Y:S02]  /*09e0*/  IADD3 R32, PT, PT, R8, R13, R11 ;  /* 0x0000000d08207210 */ /* 0x002fe40007ffe00b */
[----:B------:R-:W-:Y:S04]  /*09f0*/  LDS R33, [R22+0x200] ;  /* 0x0002000016217984 */ /* 0x000fe80000000800 */
[----:B------:R-:W1:Y:S04]  /*0a00*/  LDS.128 R8, [R7+0x20] ;  /* 0x0000200007087984 */ /* 0x000e680000000c00 */
[----:B------:R-:W3:Y:S01]  /*0a10*/  LDS R13, [R22+0x280] ;  /* 0x00028000160d7984 */ /* 0x000ee20000000800 */
[----:B--2---:R-:W-:-:S03]  /*0a20*/  IADD3 R14, PT, PT, R31, R14, R32 ;  /* 0x0000000e1f0e7210 */ /* 0x004fc60007ffe020 */
[----:B------:R-:W-:Y:S01]  /*0a30*/  LDS R32, [R22+0x3c0] ;  /* 0x0003c00016207984 */ /* 0x000fe20000000800 */
[----:B0-----:R-:W-:-:S04]  /*0a40*/  IADD3 R15, PT, PT, R12, R15, R14 ;  /* 0x0000000f0c0f7210 */ /* 0x001fc80007ffe00e */
[----:B-1----:R-:W-:Y:S02]  /*0a50*/  IADD3 R8, PT, PT, R33, R8, R15 ;  /* 0x0000000821087210 */ /* 0x002fe40007ffe00f */
[----:B------:R-:W-:Y:S02]  /*0a60*/  LDS R33, [R22+0x380] ;  /* 0x0003800016217984 */ /* 0x000fe40000000800 */
[----:B------:R-:W-:Y:S02]  /*0a70*/  IADD3 R9, PT, PT, R34, R9, R8 ;  /* 0x0000000922097210 */ /* 0x000fe40007ffe008 */
[----:B------:R-:W0:Y:S02]  /*0a80*/  LDS R8, [R22+0x2c0] ;  /* 0x0002c00016087984 */ /* 0x000e240000000800 */
[----:B---3--:R-:W-:Y:S02]  /*0a90*/  IADD3 R9, PT, PT, R13, R10, R9 ;  /* 0x0000000a0d097210 */ /* 0x008fe40007ffe009 */
[----:B------:R-:W-:Y:S04]  /*0aa0*/  LDS R34, [R22+0x340] ;  /* 0x0003400016227984 */ /* 0x000fe80000000800 */
[----:B------:R-:W1:Y:S01]  /*0ab0*/  LDS.128 R12, [R7+0x30] ;  /* 0x00003000070c7984 */ /* 0x000e620000000c00 */
[----:B------:R-:W-:Y:S06]  /*0ac0*/  BAR.SYNC.DEFER_BLOCKING 0x0 ;  /* 0x0000000000007b1d */ /* 0x000fec0000010000 */
[----:B------:R0:W2:Y:S04]  /*0ad0*/  LDG.E R17, desc[UR8][R16.64+0xc0] ;  /* 0x0000c00810117981 */ /* 0x0000a8000c1e1900 */
[----:B------:R-:W3:Y:S01]  /*0ae0*/  LDG.E R19, desc[UR8][R18.64] ;  /* 0x0000000812137981 */ /* 0x000ee2000c1e1900 */
[----:B0-----:R-:W-:-:S04]  /*0af0*/  IADD3 R16, PT, PT, R8, R11, R9 ;  /* 0x0000000b08107210 */ /* 0x001fc80007ffe009 */
[----:B-1----:R-:W-:-:S04]  /*0b00*/  IADD3 R12, PT, PT, R35, R12, R16 ;  /* 0x0000000c230c7210 */ /* 0x002fc80007ffe010 */
[----:B------:R-:W-:-:S04]  /*0b10*/  IADD3 R12, PT, PT, R34, R13, R12 ;  /* 0x0000000d220c7210 */ /* 0x000fc80007ffe00c */
[----:B------:R-:W-:-:S04]  /*0b20*/  IADD3 R12, PT, PT, R33, R14, R12 ;  /* 0x0000000e210c7210 */ /* 0x000fc80007ffe00c */
[----:B------:R-:W-:Y:S01]  /*0b30*/  IADD3 R16, PT, PT, R32, R15, R12 ;  /* 0x0000000f20107210 */ /* 0x000fe20007ffe00c */
[----:B------:R-:W-:-:S05]  /*0b40*/  VIADD R25, R25, 0x4 ;  /* 0x0000000419197836 */ /* 0x000fca0000000000 */
[----:B------:R-:W-:Y:S01]  /*0b50*/  ISETP.NE.AND P0, PT, R25, RZ, PT ;  /* 0x000000ff1900720c */ /* 0x000fe20003f05270 */
[----:B------:R-:W-:Y:S02]  /*0b60*/  VIADD R27, R27, 0x40 ;  /* 0x000000401b1b7836 */ /* 0x000fe40000000000 */
[C---:B------:R-:W-:Y:S02]  /*0b70*/  IMAD R30, R5.reuse, 0x40, R30 ;  /* 0x00000040051e7824 */ /* 0x040fe400078e021e */
[C---:B------:R-:W-:Y:S02]  /*0b80*/  IMAD R28, R5.reuse, 0x40, R28 ;  /* 0x00000040051c7824 */ /* 0x040fe400078e021c */
[C---:B------:R-:W-:Y:S02]  /*0b90*/  IMAD R26, R5.reuse, 0x40, R26 ;  /* 0x00000040051a7824 */ /* 0x040fe400078e021a */
[----:B------:R-:W-:Y:S01]  /*0ba0*/  IMAD R24, R5, 0x40, R24 ;  /* 0x0000004005187824 */ /* 0x000fe200078e0218 */
        /* <DEDUP_REMOVED lines=9> */
[----:B------:R-:W4:Y:S04]  /*0c40*/  LDS.128 R12, [R7+0x10] ;  /* 0x00001000070c7984 */ /* 0x000f280000000c00 */
[----:B------:R-:W5:Y:S04]  /*0c50*/  LDS R32, [R22+0x140] ;  /* 0x0001400016207984 */ /* 0x000f680000000800 */
[----:B------:R-:W5:Y:S01]  /*0c60*/  LDS R35, [R22+0x180] ;  /* 0x0001800016237984 */ /* 0x000f620000000800 */
[----:B0-----:R-:W-:-:S03]  /*0c70*/  IADD3 R8, PT, PT, R31, R8, R16 ;  /* 0x000000081f087210 */ /* 0x001fc60007ffe010 */
[----:B------:R-:W-:Y:S01]  /*0c80*/  LDS R31, [R22+0x200] ;  /* 0x00020000161f7984 */ /* 0x000fe20000000800 */
[----:B-1----:R-:W-:-:S03]  /*0c90*/  IADD3 R9, PT, PT, R36, R9, R8 ;  /* 0x0000000924097210 */ /* 0x002fc60007ffe008 */
[----:B------:R-:W0:Y:S04]  /*0ca0*/  LDS R8, [R22+0x1c0] ;  /* 0x0001c00016087984 */ /* 0x000e280000000800 */
[----:B------:R-:W1:Y:S01]  /*0cb0*/  LDS.128 R16, [R7+0x20] ;  /* 0x0000200007107984 */ /* 0x000e620000000c00 */
[----:B--2---:R-:W-:-:S04]  /*0cc0*/  IADD3 R9, PT, PT, R37, R10, R9 ;  /* 0x0000000a25097210 */ /* 0x004fc80007ffe009 */
[----:B---3--:R-:W-:-:S04]  /*0cd0*/  IADD3 R9, PT, PT, R34, R11, R9 ;  /* 0x0000000b22097210 */ /* 0x008fc80007ffe009 */
[----:B----4-:R-:W-:Y:S02]  /*0ce0*/  IADD3 R9, PT, PT, R33, R12, R9 ;  /* 0x0000000c21097210 */ /* 0x010fe40007ffe009 */
[----:B------:R-:W2:Y:S02]  /*0cf0*/  LDS R12, [R22+0x240] ;  /* 0x00024000160c7984 */ /* 0x000ea40000000800 */
[----:B-----5:R-:W-:Y:S02]  /*0d00*/  IADD3 R9, PT, PT, R32, R13, R9 ;  /* 0x0000000d20097210 */ /* 0x020fe40007ffe009 */
[----:B------:R-:W3:Y:S02]  /*0d10*/  LDS R13, [R22+0x280] ;  /* 0x00028000160d7984 */ /* 0x000ee40000000800 */
[----:B------:R-:W-:Y:S02]  /*0d20*/  IADD3 R9, PT, PT, R35, R14, R9 ;  /* 0x0000000e23097210 */ /* 0x000fe40007ffe009 */
[----:B------:R-:W4:Y:S04]  /*0d30*/  LDS R14, [R22+0x2c0] ;  /* 0x0002c000160e7984 */ /* 0x000f280000000800 */
[----:B------:R-:W-:Y:S01]  /*0d40*/  LDS R32, [R22+0x340] ;  /* 0x0003400016207984 */ /* 0x000fe20000000800 */
[----:B0-----:R-:W-:-:S03]  /*0d50*/  IADD3 R33, PT, PT, R8, R15, R9 ;  /* 0x0000000f08217210 */ /* 0x001fc60007ffe009 */
[----:B------:R-:W-:Y:S04]  /*0d60*/  LDS R15, [R22+0x300] ;  /* 0x00030000160f7984 */ /* 0x000fe80000000800 */
[----:B------:R-:W0:Y:S01]  /*0d70*/  LDS.128 R8, [R7+0x30] ;  /* 0x0000300007087984 */ /* 0x000e220000000c00 */
[----:B-1----:R-:W-:-:S03]  /*0d80*/  IADD3 R33, PT, PT, R31, R16, R33 ;  /* 0x000000101f217210 */ /* 0x002fc60007ffe021 */
[----:B------:R-:W1:Y:S04]  /*0d90*/  LDS R31, [R22+0x380] ;  /* 0x00038000161f7984 */ /* 0x000e680000000800 */
[----:B------:R-:W5:Y:S01]  /*0da0*/  LDS R16, [R22+0x3c0] ;  /* 0x0003c00016107984 */ /* 0x000f620000000800 */
[----:B--2---:R-:W-:-:S04]  /*0db0*/  IADD3 R12, PT, PT, R12, R17, R33 ;  /* 0x000000110c0c7210 */ /* 0x004fc80007ffe021 */
[----:B---3--:R-:W-:-:S04]  /*0dc0*/  IADD3 R12, PT, PT, R13, R18, R12 ;  /* 0x000000120d0c7210 */ /* 0x008fc80007ffe00c */
[----:B----4-:R-:W-:-:S04]  /*0dd0*/  IADD3 R12, PT, PT, R14, R19, R12 ;  /* 0x000000130e0c7210 */ /* 0x010fc80007ffe00c */
[----:B0-----:R-:W-:-:S04]  /*0de0*/  IADD3 R8, PT, PT, R15, R8, R12 ;  /* 0x000000080f087210 */ /* 0x001fc80007ffe00c */
[----:B------:R-:W-:-:S04]  /*0df0*/  IADD3 R8, PT, PT, R32, R9, R8 ;  /* 0x0000000920087210 */ /* 0x000fc80007ffe008 */
[----:B-1----:R-:W-:-:S04]  /*0e00*/  IADD3 R31, PT, PT, R31, R10, R8 ;  /* 0x0000000a1f1f7210 */ /* 0x002fc80007ffe008 */
[----:B-----5:R-:W-:Y:S01]  /*0e10*/  IADD3 R31, PT, PT, R16, R11, R31 ;  /* 0x0000000b101f7210 */ /* 0x020fe20007ffe01f */
[----:B------:R-:W-:Y:S06]  /*0e20*/  BAR.SYNC.DEFER_BLOCKING 0x0 ;  /* 0x0000000000007b1d */ /* 0x000fec0000010000 */
[----:B------:R-:W-:Y:S05]  /*0e30*/  @P0 BRA `(.L_x_2) ;  /* 0xfffffff400240947 */ /* 0x000fea000383ffff */
.L_x_1:
[----:B------:R-:W-:-:S13]  /*0e40*/  LOP3.LUT P0, R8, R29, 0x3, RZ, 0xc0, !PT ;  /* 0x000000031d087812 */ /* 0x000fda000780c0ff */
[----:B------:R-:W-:Y:S05]  /*0e50*/  @!P0 BRA `(.L_x_0) ;  /* 0x00000008007c8947 */ /* 0x000fea0003800000 */
[----:B------:R-:W-:Y:S02]  /*0e60*/  ISETP.NE.AND P0, PT, R8, 0x1, PT ;  /* 0x000000010800780c */ /* 0x000fe40003f05270 */
[----:B------:R-:W-:-:S04]  /*0e70*/  LOP3.LUT R29, R29, 0x1, RZ, 0xc0, !PT ;  /* 0x000000011d1d7812 */ /* 0x000fc800078ec0ff */
[----:B------:R-:W-:-:S07]  /*0e80*/  ISETP.NE.U32.AND P1, PT, R29, 0x1, PT ;  /* 0x000000011d00780c */ /* 0x000fce0003f25070 */
[----:B------:R-:W-:Y:S06]  /*0e90*/  @!P0 BRA `(.L_x_3) ;  /* 0x0000000400908947 */ /* 0x000fec0003800000 */
[----:B------:R-:W0:Y:S01]  /*0ea0*/  LDC.64 R22, c[0x0][0x380] ;  /* 0x0000e000ff167b82 */ /* 0x000e220000000a00 */
[C---:B------:R-:W-:Y:S02]  /*0eb0*/  IMAD R18, R0.reuse, 0x10, R3 ;  /* 0x0000001000127824 */ /* 0x040fe400078e0203 */
[----:B------:R-:W-:Y:S02]  /*0ec0*/  IMAD R9, R0, 0x10, R21 ;  /* 0x0000001000097824 */ /* 0x000fe400078e0215 */
[----:B------:R-:W-:-:S03]  /*0ed0*/  IMAD R13, R18, R5, R4 ;  /* 0x00000005120d7224 */ /* 0x000fc600078e0204 */
[----:B------:R-:W1:Y:S01]  /*0ee0*/  LDC.64 R16, c[0x0][0x388] ;  /* 0x0000e200ff107b82 */ /* 0x000e620000000a00 */
[----:B0-----:R-:W-:-:S05]  /*0ef0*/  IMAD.WIDE R22, R9, 0x4, R22 ;  /* 0x0000000409167825 */ /* 0x001fca00078e0216 */
[----:B------:R-:W2:Y:S01]  /*0f00*/  LDG.E R19, desc[UR8][R22.64] ;  /* 0x0000000816137981 */ /* 0x000ea2000c1e1900 */
[----:B-1----:R-:W-:-:S05]  /*0f10*/  IMAD.WIDE.U32 R12, R13, 0x4, R16 ;  /* 0x000000040d0c7825 */ /* 0x002fca00078e0010 */
[----:B------:R-:W3:Y:S01]  /*0f20*/  LDG.E R25, desc[UR8][R12.64] ;  /* 0x000000080c197981 */ /* 0x000ee2000c1e1900 */
[----:B------:R-:W-:-:S04]  /*0f30*/  UIADD3 UR5, UPT, UPT, UR4, 0x400, URZ ;  /* 0x0000040004057890 */ /* 0x000fc8000fffe0ff */
[----:B------:R-:W-:Y:S01]  /*0f40*/  ULEA UR5, UR6, UR5, 0x18 ;  /* 0x0000000506057291 */ /* 0x000fe2000f8ec0ff */
[----:B------:R-:W-:-:S05]  /*0f50*/  IMAD R30, R2, 0x4, R7 ;  /* 0x00000004021e7824 */ /* 0x000fca00078e0207 */
[----:B------:R-:W-:-:S05]  /*0f60*/  LEA R20, R2, UR5, 0x2 ;  /* 0x0000000502147c11 */ /* 0x000fca000f8e10ff */
[----:B------:R-:W-:Y:S02]  /*0f70*/  IMAD R32, R3, 0x40, R20 ;  /* 0x0000004003207824 */ /* 0x000fe400078e0214 */
[----:B------:R-:W-:Y:S01]  /*0f80*/  VIADD R18, R18, 0x10 ;  /* 0x0000001012127836 */ /* 0x000fe20000000000 */
        /* <DEDUP_REMOVED lines=11> */
[----:B------:R-:W5:Y:S04]  /*1040*/  LDS R19, [R20+0x180] ;  /* 0x0001800014137984 */ /* 0x000f680000000800 */
[----:B------:R-:W5:Y:S04]  /*1050*/  LDS R24, [R20+0x1c0] ;  /* 0x0001c00014187984 */ /* 0x000f680000000800 */
[----:B------:R-:W-:Y:S01]  /*1060*/  LDS R36, [R20+0x240] ;  /* 0x0002400014247984 */ /* 0x000fe20000000800 */
[----:B0-----:R-:W-:-:S03]  /*1070*/  IADD3 R8, PT, PT, R27, R8, R31 ;  /* 0x000000081b087210 */ /* 0x001fc60007ffe01f */
[----:B------:R-:W-:Y:S01]  /*1080*/  LDS R27, [R20+0x200] ;  /* 0x00020000141b7984 */ /* 0x000fe20000000800 */
[----:B-1----:R-:W-:-:S03]  /*1090*/  IADD3 R9, PT, PT, R28, R9, R8 ;  /* 0x000000091c097210 */ /* 0x002fc60007ffe008 */
[----:B------:R-:W-:Y:S01]  /*10a0*/  LDS R31, [R20+0x380] ;  /* 0x00038000141f7984 */ /* 0x000fe20000000800 */
[----:B--2---:R-:W-:-:S03]  /*10b0*/  IADD3 R10, PT, PT, R29, R10, R9 ;  /* 0x0000000a1d0a7210 */ /* 0x004fc60007ffe009 */
[----:B------:R-:W-:Y:S01]  /*10c0*/  LDS R29, [R20+0x300] ;  /* 0x00030000141d7984 */ /* 0x000fe20000000800 */
[----:B---3--:R-:W-:-:S03]  /*10d0*/  IADD3 R11, PT, PT, R33, R11, R10 ;  /* 0x0000000b210b7210 */ /* 0x008fc60007ffe00a */
[----:B------:R-:W-:Y:S04]  /*10e0*/  LDS R33, [R20+0x280] ;  /* 0x0002800014217984 */ /* 0x000fe80000000800 */
[----:B------:R-:W-:Y:S01]  /*10f0*/  LDS R28, [R20+0x3c0] ;  /* 0x0003c000141c7984 */ /* 0x000fe20000000800 */
[----:B----4-:R-:W-:-:S03]  /*1100*/  IADD3 R11, PT, PT, R34, R12, R11 ;  /* 0x0000000c220b7210 */ /* 0x010fc60007ffe00b */
[----:B------:R-:W-:Y:S01]  /*1110*/  LDS R34, [R20+0x2c0] ;  /* 0x0002c00014227984 */ /* 0x000fe20000000800 */
[----:B-----5:R-:W-:Y:S01]  /*1120*/  IADD3 R11, PT, PT, R26, R13, R11 ;  /* 0x0000000d1a0b7210 */ /* 0x020fe20007ffe00b */
[----:B------:R-:W-:Y:S02]  /*1130*/  IMAD R13, R18, R5, R4 ;  /* 0x00000005120d7224 */ /* 0x000fe400078e0204 */
[----:B------:R-:W-:Y:S01]  /*1140*/  LDS R26, [R20+0x340] ;  /* 0x00034000141a7984 */ /* 0x000fe20000000800 */
[----:B------:R-:W-:Y:S01]  /*1150*/  IADD3 R11, PT, PT, R19, R14, R11 ;  /* 0x0000000e130b7210 */ /* 0x000fe20007ffe00b */
[----:B------:R-:W-:Y:S02]  /*1160*/  IMAD.WIDE.U32 R12, R13, 0x4, R16 ;  /* 0x000000040d0c7825 */ /* 0x000fe400078e0010 */
[----:B------:R-:W-:Y:S01]  /*1170*/  LDS.128 R16, [R7+0x30] ;  /* 0x0000300007107984 */ /* 0x000fe20000000c00 */
[----:B------:R-:W-:-:S03]  /*1180*/  IADD3 R35, PT, PT, R24, R15, R11 ;  /* 0x0000000f18237210 */ /* 0x000fc60007ffe00b */
[----:B------:R-:W0:Y:S01]  /*1190*/  LDS.128 R8, [R7+0x20] ;  /* 0x0000200007087984 */ /* 0x000e220000000c00 */
[----:B------:R-:W-:Y:S06]  /*11a0*/  BAR.SYNC.DEFER_BLOCKING 0x0 ;  /* 0x0000000000007b1d */ /* 0x000fec0000010000 */
[----:B------:R-:W2:Y:S04]  /*11b0*/  LDG.E R23, desc[UR8][R22.64+0x40] ;  /* 0x0000400816177981 */ /* 0x000ea8000c1e1900 */
[----:B------:R-:W3:Y:S01]  /*11c0*/  LDG.E R37, desc[UR8][R12.64] ;  /* 0x000000080c257981 */ /* 0x000ee2000c1e1900 */
[----:B0-----:R-:W-:-:S04]  /*11d0*/  IADD3 R8, PT, PT, R27, R8, R35 ;  /* 0x000000081b087210 */ /* 0x001fc80007ffe023 */
[----:B------:R-:W-:-:S04]  /*11e0*/  IADD3 R8, PT, PT, R36, R9, R8 ;  /* 0x0000000924087210 */ /* 0x000fc80007ffe008 */
[----:B------:R-:W-:-:S04]  /*11f0*/  IADD3 R8, PT, PT, R33, R10, R8 ;  /* 0x0000000a21087210 */ /* 0x000fc80007ffe008 */
[----:B------:R-:W-:-:S04]  /*1200*/  IADD3 R34, PT, PT, R34, R11, R8 ;  /* 0x0000000b22227210 */ /* 0x000fc80007ffe008 */
[----:B------:R-:W-:-:S04]  /*1210*/  IADD3 R16, PT, PT, R29, R16, R34 ;  /* 0x000000101d107210 */ /* 0x000fc80007ffe022 */
[----:B------:R-:W-:-:S04]  /*1220*/  IADD3 R16, PT, PT, R26, R17, R16 ;  /* 0x000000111a107210 */ /* 0x000fc80007ffe010 */
[----:B------:R-:W-:-:S04]  /*1230*/  IADD3 R16, PT, PT, R31, R18, R16 ;  /* 0x000000121f107210 */ /* 0x000fc80007ffe010 */
[----:B------:R-:W-:Y:S01]  /*1240*/  IADD3 R28, PT, PT, R28, R19, R16 ;  /* 0x000000131c1c7210 */ /* 0x000fe20007ffe010 */
        /* <DEDUP_REMOVED lines=14> */
[----:B------:R-:W-:Y:S04]  /*1330*/  LDS R31, [R20+0x200] ;  /* 0x00020000141f7984 */ /* 0x000fe80000000800 */
[----:B------:R-:W5:Y:S01]  /*1340*/  LDS.128 R16, [R7+0x20] ;  /* 0x0000200007107984 */ /* 0x000f620000000c00 */
[----:B0-----:R-:W-:-:S03]  /*1350*/  IADD3 R12, PT, PT, R25, R12, R28 ;  /* 0x0000000c190c7210 */ /* 0x001fc60007ffe01c */
[----:B------:R-:W0:Y:S01]  /*1360*/  LDS R28, [R20+0x240] ;  /* 0x00024000141c7984 */ /* 0x000e220000000800 */
[----:B-1----:R-:W-:-:S03]  /*1370*/  IADD3 R12, PT, PT, R24, R13, R12 ;  /* 0x0000000d180c7210 */ /* 0x002fc60007ffe00c */
[----:B------:R-:W1:Y:S01]  /*1380*/  LDS R25, [R20+0x280] ;  /* 0x0002800014197984 */ /* 0x000e620000000800 */
[----:B--2---:R-:W-:-:S03]  /*1390*/  IADD3 R12, PT, PT, R27, R14, R12 ;  /* 0x0000000e1b0c7210 */ /* 0x004fc60007ffe00c */
[----:B------:R-:W2:Y:S01]  /*13a0*/  LDS R24, [R20+0x2c0] ;  /* 0x0002c00014187984 */ /* 0x000ea20000000800 */
[----:B---3--:R-:W-:-:S03]  /*13b0*/  IADD3 R32, PT, PT, R22, R15, R12 ;  /* 0x0000000f16207210 */ /* 0x008fc60007ffe00c */
[----:B------:R-:W-:Y:S04]  /*13c0*/  LDS R27, [R20+0x300] ;  /* 0x00030000141b7984 */ /* 0x000fe80000000800 */
[----:B------:R-:W3:Y:S01]  /*13d0*/  LDS.128 R12, [R7+0x30] ;  /* 0x00003000070c7984 */ /* 0x000ee20000000c00 */
[----:B----4-:R-:W-:-:S03]  /*13e0*/  IADD3 R8, PT, PT, R23, R8, R32 ;  /* 0x0000000817087210 */ /* 0x010fc60007ffe020 */
[----:B------:R-:W4:Y:S01]  /*13f0*/  LDS R22, [R20+0x340] ;  /* 0x0003400014167984 */ /* 0x000f220000000800 */
[----:B-----5:R-:W-:-:S03]  /*1400*/  IADD3 R9, PT, PT, R30, R9, R8 ;  /* 0x000000091e097210 */ /* 0x020fc60007ffe008 */
[----:B------:R-:W5:Y:S04]  /*1410*/  LDS R23, [R20+0x380] ;  /* 0x0003800014177984 */ /* 0x000f680000000800 */
[----:B------:R-:W5:Y:S01]  /*1420*/  LDS R8, [R20+0x3c0] ;  /* 0x0003c00014087984 */ /* 0x000f620000000800 */
[----:B------:R-:W-:-:S04]  /*1430*/  IADD3 R9, PT, PT, R29, R10, R9 ;  /* 0x0000000a1d097210 */ /* 0x000fc80007ffe009 */
[----:B------:R-:W-:-:S04]  /*1440*/  IADD3 R9, PT, PT, R26, R11, R9 ;  /* 0x0000000b1a097210 */ /* 0x000fc80007ffe009 */
[----:B------:R-:W-:-:S04]  /*1450*/  IADD3 R9, PT, PT, R31, R16, R9 ;  /* 0x000000101f097210 */ /* 0x000fc80007ffe009 */
[----:B0-----:R-:W-:-:S04]  /*1460*/  IADD3 R9, PT, PT, R28, R17, R9 ;  /* 0x000000111c097210 */ /* 0x001fc80007ffe009 */
[----:B-1----:R-:W-:-:S04]  /*1470*/  IADD3 R9, PT, PT, R25, R18, R9 ;  /* 0x0000001219097210 */ /* 0x002fc80007ffe009 */
[----:B--2---:R-:W-:-:S04]  /*1480*/  IADD3 R9, PT, PT, R24, R19, R9 ;  /* 0x0000001318097210 */ /* 0x004fc80007ffe009 */
[----:B---3--:R-:W-:-:S04]  /*1490*/  IADD3 R9, PT, PT, R27, R12, R9 ;  /* 0x0000000c1b097210 */ /* 0x008fc80007ffe009 */
[----:B----4-:R-:W-:-:S04]  /*14a0*/  IADD3 R9, PT, PT, R22, R13, R9 ;  /* 0x0000000d16097210 */ /* 0x010fc80007ffe009 */
[----:B-----5:R-:W-:-:S04]  /*14b0*/  IADD3 R9, PT, PT, R23, R14, R9 ;  /* 0x0000000e17097210 */ /* 0x020fc80007ffe009 */
[----:B------:R-:W-:Y:S01]  /*14c0*/  IADD3 R31, PT, PT, R8, R15, R9 ;  /* 0x0000000f081f7210 */ /* 0x000fe20007ffe009 */
[----:B------:R-:W-:Y:S06]  /*14d0*/  BAR.SYNC.DEFER_BLOCKING 0x0 ;  /* 0x0000000000007b1d */ /* 0x000fec0000010000 */
.L_x_3:
[----:B------:R-:W-:Y:S05]  /*14e0*/  @P1 BRA `(.L_x_0) ;  /* 0x0000000000d81947 */ /* 0x000fea0003800000 */
        /* <DEDUP_REMOVED lines=54> */
.L_x_0:
[----:B------:R-:W0:Y:S01]  /*1850*/  LDC.64 R2, c[0x0][0x390] ;  /* 0x0000e400ff027b82 */ /* 0x000e220000000a00 */
[----:B------:R-:W-:-:S04]  /*1860*/  IMAD R5, R6, R5, R4 ;  /* 0x0000000506057224 */ /* 0x000fc800078e0204 */
[----:B0-----:R-:W-:-:S05]  /*1870*/  IMAD.WIDE R2, R5, 0x4, R2 ;  /* 0x0000000405027825 */ /* 0x001fca00078e0202 */
[----:B------:R-:W-:Y:S01]  /*1880*/  STG.E desc[UR8][R2.64], R31 ;  /* 0x0000001f02007986 */ /* 0x000fe2000c101908 */
[----:B------:R-:W-:Y:S05]  /*1890*/  EXIT ;  /* 0x000000000000794d */ /* 0x000fea0003800000 */
.L_x_4:
[----:B------:R-:W-:-:S00]  /*18a0*/  BRA `(.L_x_4) ;  /* 0xfffffffc00fc7947 */ /* 0x000fc0000383ffff */
[----:B------:R-:W-:-:S00]  /*18b0*/  NOP ;  /* 0x0000000000007918 */ /* 0x000fc00000000000 */
        /* <DEDUP_REMOVED lines=12> */
.L_x_16:


//--------------------- .text._Z23matrixMultiplication_yxPiS_S_i --------------------------
	.section	.text._Z23matrixMultiplication_yxPiS_S_i,"ax",@progbits
	.align	128
        .global         _Z23matrixMultiplication_yxPiS_S_i
        .type           _Z23matrixMultiplication_yxPiS_S_i,@function
        .size           _Z23matrixMultiplication_yxPiS_S_i,(.L_x_17 - _Z23matrixMultiplication_yxPiS_S_i)
        .other          _Z23matrixMultiplication_yxPiS_S_i,@"STO_CUDA_ENTRY STV_DEFAULT"
_Z23matrixMultiplication_yxPiS_S_i:
.text._Z23matrixMultiplication_yxPiS_S_i:
[----:B------:R-:W-:Y:S01]  /*0000*/  LDC R1, c[0x0][0x37c] ;  /* 0x0000df00ff017b82 */ /* 0x000fe20000000800 */
[----:B------:R-:W0:Y:S07]  /*0010*/  S2R R0, SR_TID.Y ;  /* 0x0000000000007919 */ /* 0x000e2e0000002200 */
[----:B------:R-:W0:Y:S01]  /*0020*/  S2UR UR4, SR_CTAID.Y ;  /* 0x00000000000479c3 */ /* 0x000e220000002600 */
[----:B------:R-:W1:Y:S01]  /*0030*/  LDCU UR20, c[0x0][0x398] ;  /* 0x00007300ff1477ac */ /* 0x000e620008000800 */
[----:B------:R-:W2:Y:S06]  /*0040*/  S2R R3, SR_TID.X ;  /* 0x0000000000037919 */ /* 0x000eac0000002100 */
[----:B------:R-:W0:Y:S08]  /*0050*/  LDC R13, c[0x0][0x364] ;  /* 0x0000d900ff0d7b82 */ /* 0x000e300000000800 */
[----:B------:R-:W2:Y:S08]  /*0060*/  S2UR UR5, SR_CTAID.X ;  /* 0x00000000000579c3 */ /* 0x000eb00000002500 */
[----:B------:R-:W2:Y:S01]  /*0070*/  LDC R2, c[0x0][0x360] ;  /* 0x0000d800ff027b82 */ /* 0x000ea20000000800 */
[----:B0-----:R-:W-:-:S02]  /*0080*/  IMAD R13, R13, UR4, R0 ;  /* 0x000000040d0d7c24 */ /* 0x001fc4000f8e0200 */
[----:B--2---:R-:W-:-:S05]  /*0090*/  IMAD R0, R2, UR5, R3 ;  /* 0x0000000502007c24 */ /* 0x004fca000f8e0203 */
[----:B------:R-:W-:-:S04]  /*00a0*/  VIMNMX R2, PT, PT, R13, R0, !PT ;  /* 0x000000000d027248 */ /* 0x000fc80007fe0100 */
[----:B-1----:R-:W-:-:S13]  /*00b0*/  ISETP.GE.AND P0, PT, R2, UR20, PT ;  /* 0x0000001402007c0c */ /* 0x002fda000bf06270 */
[----:B------:R-:W-:Y:S05]  /*00c0*/  @P0 EXIT ;  /* 0x000000000000094d */ /* 0x000fea0003800000 */
[----:B------:R-:W-:Y:S01]  /*00d0*/  UISETP.GE.U32.AND UP0, UPT, UR20, 0x8, UPT ;  /* 0x000000081400788c */ /* 0x000fe2000bf06070 */
[----:B------:R-:W-:Y:S02]  /*00e0*/  HFMA2 R12, -RZ, RZ, 0, 0 ;  /* 0x00000000ff0c7431 */ /* 0x000fe400000001ff */
[----:B------:R-:W-:Y:S01]  /*00f0*/  IMAD R13, R13, UR20, RZ ;  /* 0x000000140d0d7c24 */ /* 0x000fe2000f8e02ff */
[----:B------:R-:W-:Y:S01]  /*0100*/  UMOV UR4, URZ ;  /* 0x000000ff00047c82 */ /* 0x000fe20008000000 */
[----:B------:R-:W0:Y:S04]  /*0110*/  LDCU.64 UR18, c[0x0][0x358] ;  /* 0x00006b00ff1277ac */ /* 0x000e280008000a00 */
[----:B------:R-:W-:Y:S05]  /*0120*/  BRA.U !UP0, `(.L_x_5) ;  /* 0x0000000508047547 */ /* 0x000fea000b800000 */
[----:B------:R-:W1:Y:S01]  /*0130*/  LDCU.128 UR24, c[0x0][0x380] ;  /* 0x00007000ff1877ac */ /* 0x000e620008000c00 */
[----:B------:R-:W-:Y:S02]  /*0140*/  MOV R12, RZ ;  /* 0x000000ff000c7202 */ /* 0x000fe40000000f00 */
[----:B------:R-:W-:Y:S01]  /*0150*/  MOV R14, R0 ;  /* 0x00000000000e7202 */ /* 0x000fe20000000f00 */
[----:B------:R-:W-:-:S04]  /*0160*/  ULOP3.LUT UR4, UR20, 0x7ffffff8, URZ, 0xc0, !UPT ;  /* 0x7ffffff814047892 */ /* 0x000fc8000f8ec0ff */
[----:B------:R-:W-:Y:S01]  /*0170*/  UIADD3 UR5, UPT, UPT, -UR4, URZ, URZ ;  /* 0x000000ff04057290 */ /* 0x000fe2000fffe1ff */
[----:B-1----:R-:W-:Y:S01]  /*0180*/  MOV R2, UR24 ;  /* 0x0000001800027c02 */ /* 0x002fe20008000f00 */
[----:B------:R-:W-:Y:S01]  /*0190*/  UIMAD.WIDE UR6, UR20, 0x8, UR26 ;  /* 0x00000008140678a5 */ /* 0x000fe2000f8e021a */
[----:B------:R-:W-:Y:S01]  /*01a0*/  MOV R3, UR25 ;  /* 0x0000001900037c02 */ /* 0x000fe20008000f00 */
[----:B------:R-:W-:Y:S02]  /*01b0*/  UIMAD.WIDE UR8, UR20, 0xc, UR26 ;  /* 0x0000000c140878a5 */ /* 0x000fe4000f8e021a */
[----:B------:R-:W-:Y:S01]  /*01c0*/  UIMAD.WIDE UR10, UR20, 0x10, UR26 ;  /* 0x00000010140a78a5 */ /* 0x000fe2000f8e021a */
[----:B------:R-:W-:Y:S01]  /*01d0*/  IMAD.WIDE.U32 R2, R13, 0x4, R2 ;  /* 0x000000040d027825 */ /* 0x000fe200078e0002 */
[----:B------:R-:W-:Y:S02]  /*01e0*/  UIMAD.WIDE UR12, UR20, 0x14, UR26 ;  /* 0x00000014140c78a5 */ /* 0x000fe4000f8e021a */
[----:B------:R-:W-:Y:S01]  /*01f0*/  UIMAD.WIDE UR14, UR20, 0x18, UR26 ;  /* 0x00000018140e78a5 */ /* 0x000fe2000f8e021a */
[----:B------:R-:W-:Y:S01]  /*0200*/  IADD3 R2, P0, PT, R2, 0x10, RZ ;  /* 0x0000001002027810 */ /* 0x000fe20007f1e0ff */
[----:B------:R-:W-:-:S03]  /*0210*/  UIMAD.WIDE UR16, UR20, 0x1c, UR26 ;  /* 0x0000001c141078a5 */ /* 0x000fc6000f8e021a */
[----:B------:R-:W-:-:S09]  /*0220*/  IADD3.X R3, PT, PT, RZ, R3, RZ, P0, !PT ;  /* 0x00000003ff037210 */ /* 0x000fd200007fe4ff */
.L_x_6:
[----:B------:R-:W-:Y:S01]  /*0230*/  UIMAD.WIDE UR22, UR20, 0x4, UR26 ;  /* 0x00000004141678a5 */ /* 0x000fe2000f8e021a */
[----:B------:R-:W-:Y:S02]  /*0240*/  IMAD.MOV.U32 R23, RZ, RZ, 0x4 ;  /* 0x00000004ff177424 */ /* 0x000fe400078e00ff */
[----:B------:R-:W-:Y:S01]  /*0250*/  HFMA2 R11, -RZ, RZ, 0, 2.384185791015625e-07 ;  /* 0x00000004ff0b7431 */ /* 0x000fe200000001ff */
[----:B------:R-:W-:Y:S01]  /*0260*/  MOV R25, 0x4 ;  /* 0x0000000400197802 */ /* 0x000fe20000000f00 */
[----:B0-----:R-:W2:Y:S01]  /*0270*/  LDG.E R21, desc[UR18][R2.64+-0x10] ;  /* 0xfffff01202157981 */ /* 0x001ea2000c1e1900 */
[C---:B------:R-:W-:Y:S01]  /*0280*/  IMAD.WIDE R22, R14.reuse, R23, UR26 ;  /* 0x0000001a0e167e25 */ /* 0x040fe2000f8e0217 */
[----:B------:R-:W-:Y:S02]  /*0290*/  MOV R8, UR22 ;  /* 0x0000001600087c02 */ /* 0x000fe40008000f00 */
[----:B------:R-:W-:Y:S01]  /*02a0*/  MOV R9, UR23 ;  /* 0x0000001700097c02 */ /* 0x000fe20008000f00 */
[----:B------:R-:W3:Y:S02]  /*02b0*/  LDG.E R19, desc[UR18][R2.64+-0xc] ;  /* 0xfffff41202137981 */ /* 0x000ee4000c1e1900 */
[----:B------:R-:W-:-:S02]  /*02c0*/  IMAD.WIDE R8, R14, 0x4, R8 ;  /* 0x000000040e087825 */ /* 0x000fc400078e0208 */
[----:B------:R-:W2:Y:S01]  /*02d0*/  LDG.E R22, desc[UR18][R22.64] ;  /* 0x0000001216167981 */ /* 0x000ea2000c1e1900 */
[----:B------:R-:W-:Y:S01]  /*02e0*/  MOV R5, 0x4 ;  /* 0x0000000400057802 */ /* 0x000fe20000000f00 */
[C---:B------:R-:W-:Y:S02]  /*02f0*/  IMAD.WIDE R24, R14.reuse, R25, UR6 ;  /* 0x000000060e187e25 */ /* 0x040fe4000f8e0219 */
[----:B------:R0:W3:Y:S02]  /*0300*/  LDG.E R20, desc[UR18][R8.64] ;  /* 0x0000001208147981 */ /* 0x0000e4000c1e1900 */
[----:B------:R-:W-:Y:S02]  /*0310*/  IMAD.WIDE R10, R14, R11, UR8 ;  /* 0x000000080e0a7e25 */ /* 0x000fe4000f8e020b */
[----:B------:R-:W4:Y:S04]  /*0320*/  LDG.E R18, desc[UR18][R24.64] ;  /* 0x0000001218127981 */ /* 0x000f28000c1e1900 */
[----:B------:R-:W4:Y:S01]  /*0330*/  LDG.E R17, desc[UR18][R2.64+-0x8] ;  /* 0xfffff81202117981 */ /* 0x000f22000c1e1900 */
[----:B0-----:R-:W-:-:S02]  /*0340*/  HFMA2 R9, -RZ, RZ, 0, 2.384185791015625e-07 ;  /* 0x00000004ff097431 */ /* 0x001fc400000001ff */
[----:B------:R-:W-:Y:S01]  /*0350*/  IMAD.MOV.U32 R7, RZ, RZ, 0x4 ;  /* 0x00000004ff077424 */ /* 0x000fe200078e00ff */
[----:B------:R0:W5:Y:S01]  /*0360*/  LDG.E R16, desc[UR18][R10.64] ;  /* 0x000000120a107981 */ /* 0x000162000c1e1900 */
[----:B------:R-:W-:-:S03]  /*0370*/  IMAD.WIDE R4, R14, R5, UR10 ;  /* 0x0000000a0e047e25 */ /* 0x000fc6000f8e0205 */
[----:B------:R-:W5:Y:S01]  /*0380*/  LDG.E R15, desc[UR18][R2.64+-0x4] ;  /* 0xfffffc12020f7981 */ /* 0x000f62000c1e1900 */
[C---:B------:R-:W-:Y:S01]  /*0390*/  IMAD.WIDE R6, R14.reuse, R7, UR12 ;  /* 0x0000000c0e067e25 */ /* 0x040fe2000f8e0207 */
[----:B------:R-:W-:Y:S02]  /*03a0*/  MOV R27, 0x4 ;  /* 0x00000004001b7802 */ /* 0x000fe40000000f00 */
[----:B------:R1:W5:Y:S01]  /*03b0*/  LDG.E R4, desc[UR18][R4.64] ;  /* 0x0000001204047981 */ /* 0x000362000c1e1900 */
[----:B------:R-:W-:-:S03]  /*03c0*/  IMAD.WIDE R8, R14, R9, UR14 ;  /* 0x0000000e0e087e25 */ /* 0x000fc6000f8e0209 */
[----:B------:R-:W5:Y:S01]  /*03d0*/  LDG.E R23, desc[UR18][R2.64] ;  /* 0x0000001202177981 */ /* 0x000f62000c1e1900 */
[----:B0-----:R-:W-:-:S03]  /*03e0*/  IMAD.WIDE R10, R14, R27, UR16 ;  /* 0x000000100e0a7e25 */ /* 0x001fc6000f8e021b */
[----:B------:R-:W5:Y:S04]  /*03f0*/  LDG.E R7, desc[UR18][R6.64] ;  /* 0x0000001206077981 */ /* 0x000f68000c1e1900 */
[----:B------:R-:W5:Y:S04]  /*0400*/  LDG.E R24, desc[UR18][R2.64+0x4] ;  /* 0x0000041202187981 */ /* 0x000f68000c1e1900 */
[----:B------:R-:W5:Y:S04]  /*0410*/  LDG.E R8, desc[UR18][R8.64] ;  /* 0x0000001208087981 */ /* 0x000f68000c1e1900 */
[----:B------:R-:W5:Y:S04]  /*0420*/  LDG.E R25, desc[UR18][R2.64+0x8] ;  /* 0x0000081202197981 */ /* 0x000f68000c1e1900 */
[----:B------:R-:W5:Y:S04]  /*0430*/  LDG.E R10, desc[UR18][R10.64] ;  /* 0x000000120a0a7981 */ /* 0x000f68000c1e1900 */
[----:B------:R0:W5:Y:S01]  /*0440*/  LDG.E R27, desc[UR18][R2.64+0xc] ;  /* 0x00000c12021b7981 */ /* 0x000162000c1e1900 */
[----:B------:R-:W-:-:S04]  /*0450*/  UIADD3 UR5, UPT, UPT, UR5, 0x8, URZ ;  /* 0x0000000805057890 */ /* 0x000fc8000fffe0ff */
[----:B------:R-:W-:Y:S01]  /*0460*/  UISETP.NE.AND UP0, UPT, UR5, URZ, UPT ;  /* 0x000000ff0500728c */ /* 0x000fe2000bf05270 */
[----:B-1----:R-:W-:Y:S02]  /*0470*/  MOV R5, UR20 ;  /* 0x0000001400057c02 */ /* 0x002fe40008000f00 */
[----:B0-----:R-:W-:Y:S02]  /*0480*/  IADD3 R2, P0, PT, R2, 0x20, RZ ;  /* 0x0000002002027810 */ /* 0x001fe40007f1e0ff */
[----:B------:R-:W-:Y:S02]  /*0490*/  LEA R14, R5, R14, 0x3 ;  /* 0x0000000e050e7211 */ /* 0x000fe400078e18ff */
[----:B------:R-:W-:Y:S01]  /*04a0*/  IADD3.X R3, PT, PT, RZ, R3, RZ, P0, !PT ;  /* 0x00000003ff037210 */ /* 0x000fe200007fe4ff */
[----:B--2---:R-:W-:-:S04]  /*04b0*/  IMAD R21, R21, R22, R12 ;  /* 0x0000001615157224 */ /* 0x004fc800078e020c */
[----:B---3--:R-:W-:-:S04]  /*04c0*/  IMAD R19, R19, R20, R21 ;  /* 0x0000001413137224 */ /* 0x008fc800078e0215 */
[----:B----4-:R-:W-:-:S04]  /*04d0*/  IMAD R17, R17, R18, R19 ;  /* 0x0000001211117224 */ /* 0x010fc800078e0213 */
[----:B-----5:R-:W-:-:S04]  /*04e0*/  IMAD R15, R15, R16, R17 ;  /* 0x000000100f0f7224 */ /* 0x020fc800078e0211 */
[----:B------:R-:W-:-:S04]  /*04f0*/  IMAD R4, R23, R4, R15 ;  /* 0x0000000417047224 */ /* 0x000fc800078e020f */
[----:B------:R-:W-:-:S04]  /*0500*/  IMAD R4, R24, R7, R4 ;  /* 0x0000000718047224 */ /* 0x000fc800078e0204 */
[----:B------:R-:W-:-:S04]  /*0510*/  IMAD R4, R25, R8, R4 ;  /* 0x0000000819047224 */ /* 0x000fc800078e0204 */
[----:B------:R-:W-:Y:S01]  /*0520*/  IMAD R12, R27, R10, R4 ;  /* 0x0000000a1b0c7224 */ /* 0x000fe200078e0204 */
[----:B------:R-:W-:Y:S06]  /*0530*/  BRA.U UP0, `(.L_x_6) ;  /* 0xfffffffd003c7547 */ /* 0x000fec000b83ffff */
.L_x_5:
[----:B------:R-:W-:-:S04]  /*0540*/  ULOP3.LUT UR6, UR20, 0x7, URZ, 0xc0, !UPT ;  /* 0x0000000714067892 */ /* 0x000fc8000f8ec0ff */
[----:B------:R-:W-:-:S09]  /*0550*/  UISETP.NE.AND UP0, UPT, UR6, URZ, UPT ;  /* 0x000000ff0600728c */ /* 0x000fd2000bf05270 */
[----:B------:R-:W-:Y:S05]  /*0560*/  BRA.U !UP0, `(.L_x_7) ;  /* 0x0000000508387547 */ /* 0x000fea000b800000 */
[----:B------:R-:W-:Y:S02]  /*0570*/  UISETP.GE.U32.AND UP0, UPT, UR6, 0x4, UPT ;  /* 0x000000040600788c */ /* 0x000fe4000bf06070 */
[----:B------:R-:W-:-:S04]  /*0580*/  ULOP3.LUT UR5, UR20, 0x3, URZ, 0xc0, !UPT ;  /* 0x0000000314057892 */ /* 0x000fc8000f8ec0ff */
[----:B------:R-:W-:-:S03]  /*0590*/  UISETP.NE.AND UP1, UPT, UR5, URZ, UPT ;  /* 0x000000ff0500728c */ /* 0x000fc6000bf25270 */
[----:B------:R-:W-:Y:S08]  /*05a0*/  BRA.U !UP0, `(.L_x_8) ;  /* 0x00000001087c7547 */ /* 0x000ff0000b800000 */
[----:B------:R-:W1:Y:S01]  /*05b0*/  LDC.64 R6, c[0x0][0x388] ;  /* 0x0000e200ff067b82 */ /* 0x000e620000000a00 */
[----:B------:R-:W2:Y:S01]  /*05c0*/  LDCU.64 UR6, c[0x0][0x380] ;  /* 0x00007000ff0677ac */ /* 0x000ea20008000a00 */
[----:B------:R-:W-:Y:S01]  /*05d0*/  IMAD.U32 R9, RZ, RZ, UR4 ;  /* 0x00000004ff097e24 */ /* 0x000fe2000f8e00ff */
[C---:B------:R-:W-:Y:S02]  /*05e0*/  IADD3 R3, PT, PT, R13.reuse, UR4, RZ ;  /* 0x000000040d037c10 */ /* 0x040fe4000fffe0ff */
[----:B------:R-:W-:Y:S01]  /*05f0*/  IADD3 R10, P0, PT, R13, UR4, RZ ;  /* 0x000000040d0a7c10 */ /* 0x000fe2000ff1e0ff */
[----:B------:R-:W-:Y:S01]  /*0600*/  IMAD R9, R9, UR20, R0 ;  /* 0x0000001409097c24 */ /* 0x000fe2000f8e0200 */
[----:B------:R-:W-:Y:S01]  /*0610*/  MOV R11, UR20 ;  /* 0x00000014000b7c02 */ /* 0x000fe20008000f00 */
[----:B------:R-:W3:Y:S01]  /*0620*/  LDC.64 R4, c[0x0][0x380] ;  /* 0x0000e000ff047b82 */ /* 0x000ee20000000a00 */
[----:B------:R-:W-:Y:S01]  /*0630*/  MOV R15, UR20 ;  /* 0x00000014000f7c02 */ /* 0x000fe20008000f00 */
[----:B-1----:R-:W-:Y:S01]  /*0640*/  IMAD.WIDE R6, R9, 0x4, R6 ;  /* 0x0000000409067825 */ /* 0x002fe200078e0206 */
[----:B------:R-:W-:-:S05]  /*0650*/  MOV R9, UR20 ;  /* 0x0000001400097c02 */ /* 0x000fca0008000f00 */
[----:B------:R-:W-:Y:S02]  /*0660*/  IMAD.WIDE R8, R9, 0x4, R6 ;  /* 0x0000000409087825 */ /* 0x000fe400078e0206 */
[----:B0-----:R-:W4:Y:S02]  /*0670*/  LDG.E R6, desc[UR18][R6.64] ;  /* 0x0000001206067981 */ /* 0x001f24000c1e1900 */
[----:B---3--:R-:W-:Y:S01]  /*0680*/  IMAD.WIDE.U32 R4, R3, 0x4, R4 ;  /* 0x0000000403047825 */ /* 0x008fe200078e0004 */
[----:B------:R-:W-:Y:S01]  /*0690*/  IADD3.X R3, PT, PT, RZ, RZ, RZ, P0, !PT ;  /* 0x000000ffff037210 */ /* 0x000fe200007fe4ff */
[----:B------:R-:W3:Y:S01]  /*06a0*/  LDG.E R17, desc[UR18][R8.64] ;  /* 0x0000001208117981 */ /* 0x000ee2000c1e1900 */
[----:B--2---:R-:W-:-:S03]  /*06b0*/  LEA R2, P0, R10, UR6, 0x2 ;  /* 0x000000060a027c11 */ /* 0x004fc6000f8010ff */
[----:B------:R-:W4:Y:S01]  /*06c0*/  LDG.E R5, desc[UR18][R4.64] ;  /* 0x0000001204057981 */ /* 0x000f22000c1e1900 */
[----:B------:R-:W-:Y:S01]  /*06d0*/  LEA.HI.X R3, R10, UR7, R3, 0x2, P0 ;  /* 0x000000070a037c11 */ /* 0x000fe200080f1403 */
[----:B------:R-:W-:-:S04]  /*06e0*/  IMAD.WIDE R10, R11, 0x4, R8 ;  /* 0x000000040b0a7825 */ /* 0x000fc800078e0208 */
[----:B------:R-:W3:Y:S01]  /*06f0*/  LDG.E R16, desc[UR18][R2.64+0x4] ;  /* 0x0000041202107981 */ /* 0x000ee2000c1e1900 */
[----:B------:R-:W-:-:S03]  /*0700*/  IMAD.WIDE R14, R15, 0x4, R10 ;  /* 0x000000040f0e7825 */ /* 0x000fc600078e020a */
[----:B------:R-:W2:Y:S04]  /*0710*/  LDG.E R19, desc[UR18][R10.64] ;  /* 0x000000120a137981 */ /* 0x000ea8000c1e1900 */
[----:B------:R-:W2:Y:S04]  /*0720*/  LDG.E R18, desc[UR18][R2.64+0x8] ;  /* 0x0000081202127981 */ /* 0x000ea8000c1e1900 */
[----:B------:R-:W5:Y:S04]  /*0730*/  LDG.E R20, desc[UR18][R2.64+0xc] ;  /* 0x00000c1202147981 */ /* 0x000f68000c1e1900 */
[----:B------:R-:W5:Y:S01]  /*0740*/  LDG.E R14, desc[UR18][R14.64] ;  /* 0x000000120e0e7981 */ /* 0x000f62000c1e1900 */
[----:B------:R-:W-:Y:S01]  /*0750*/  UIADD3 UR4, UPT, UPT, UR4, 0x4, URZ ;  /* 0x0000000404047890 */ /* 0x000fe2000fffe0ff */
[----:B----4-:R-:W-:-:S04]  /*0760*/  IMAD R5, R5, R6, R12 ;  /* 0x0000000605057224 */ /* 0x010fc800078e020c */
[----:B---3--:R-:W-:-:S04]  /*0770*/  IMAD R5, R16, R17, R5 ;  /* 0x0000001110057224 */ /* 0x008fc800078e0205 */
[----:B--2---:R-:W-:-:S04]  /*0780*/  IMAD R5, R18, R19, R5 ;  /* 0x0000001312057224 */ /* 0x004fc800078e0205 */
[----:B-----5:R-:W-:-:S07]  /*0790*/  IMAD R12, R20, R14, R5 ;  /* 0x0000000e140c7224 */ /* 0x020fce00078e0205 */
.L_x_8:
[----:B------:R-:W-:Y:S05]  /*07a0*/  BRA.U !UP1, `(.L_x_7) ;  /* 0x0000000109a87547 */ /* 0x000fea000b800000 */
[----:B------:R-:W-:Y:S01]  /*07b0*/  UISETP.NE.AND UP0, UPT, UR5, 0x1, UPT ;  /* 0x000000010500788c */ /* 0x000fe2000bf05270 */
[----:B------:R-:W-:Y:S01]  /*07c0*/  MOV R7, UR4 ;  /* 0x0000000400077c02 */ /* 0x000fe20008000f00 */
[----:B------:R-:W-:Y:S02]  /*07d0*/  ULOP3.LUT UR5, UR20, 0x1, URZ, 0xc0, !UPT ;  /* 0x0000000114057892 */ /* 0x000fe4000f8ec0ff */
[----:B------:R-:W-:Y:S02]  /*07e0*/  MOV R15, UR20 ;  /* 0x00000014000f7c02 */ /* 0x000fe40008000f00 */
[----:B------:R-:W-:Y:S01]  /*07f0*/  UISETP.NE.U32.AND UP1, UPT, UR5, 0x1, UPT ;  /* 0x000000010500788c */ /* 0x000fe2000bf25070 */
[----:B------:R-:W-:-:S04]  /*0800*/  PLOP3.LUT P1, PT, PT, PT, UP0, 0x80, 0x8 ;  /* 0x000000000008781c */ /* 0x000fc80003f2f008 */
[----:B------:R-:W1:Y:S01]  /*0810*/  @UP0 LDCU.128 UR8, c[0x0][0x380] ;  /* 0x00007000ff0807ac */ /* 0x000e620008000c00 */
[----:B------:R-:W-:Y:S01]  /*0820*/  PLOP3.LUT P0, PT, PT, PT, UP1, 0x80, 0x8 ;  /* 0x000000000008781c */ /* 0x000fe20003f0f018 */
[----:B------:R-:W2:Y:S04]  /*0830*/  @UP0 LDCU.64 UR6, c[0x0][0x380] ;  /* 0x00007000ff0607ac */ /* 0x000ea80008000a00 */
[----:B------:R-:W3:Y:S03]  /*0840*/  @!UP1 LDCU.128 UR12, c[0x0][0x380] ;  /* 0x00007000ff0c97ac */ /* 0x000ee60008000c00 */
[C---:B------:R-:W-:Y:S02]  /*0850*/  @P1 IADD3 R3, PT, PT, R13.reuse, UR4, RZ ;  /* 0x000000040d031c10 */ /* 0x040fe4000fffe0ff */
[----:B------:R-:W-:Y:S01]  /*0860*/  @P1 IADD3 R6, P2, PT, R13, UR4, RZ ;  /* 0x000000040d061c10 */ /* 0x000fe2000ff5e0ff */
[----:B------:R-:W-:Y:S01]  /*0870*/  @UP0 UIADD3 UR4, UPT, UPT, UR4, 0x2, URZ ;  /* 0x0000000204040890 */ /* 0x000fe2000fffe0ff */
[----:B-1----:R-:W-:Y:S01]  /*0880*/  MOV R11, UR9 ;  /* 0x00000009000b7c02 */ /* 0x002fe20008000f00 */
[----:B------:R-:W-:Y:S01]  /*0890*/  IMAD.U32 R10, RZ, RZ, UR8 ;  /* 0x00000008ff0a7e24 */ /* 0x000fe2000f8e00ff */
[----:B------:R-:W-:-:S02]  /*08a0*/  MOV R4, UR10 ;  /* 0x0000000a00047c02 */ /* 0x000fc40008000f00 */
[----:B------:R-:W-:Y:S01]  /*08b0*/  MOV R5, UR11 ;  /* 0x0000000b00057c02 */ /* 0x000fe20008000f00 */
[----:B------:R-:W-:-:S04]  /*08c0*/  @P1 IMAD.WIDE.U32 R10, R3, 0x4, R10 ;  /* 0x00000004030a1825 */ /* 0x000fc800078e000a */
[----:B------:R-:W-:Y:S01]  /*08d0*/  @P1 IMAD R3, R7, UR20, R0 ;  /* 0x0000001407031c24 */ /* 0x000fe2000f8e0200 */
[----:B------:R-:W-:Y:S01]  /*08e0*/  @P1 IADD3.X R7, PT, PT, RZ, RZ, RZ, P2, !PT ;  /* 0x000000ffff071210 */ /* 0x000fe200017fe4ff */
[----:B------:R-:W-:Y:S01]  /*08f0*/  IMAD.U32 R19, RZ, RZ, UR4 ;  /* 0x00000004ff137e24 */ /* 0x000fe2000f8e00ff */
[C---:B--2---:R-:W-:Y:S01]  /*0900*/  @P1 LEA R2, P2, R6.reuse, UR6, 0x2 ;  /* 0x0000000606021c11 */ /* 0x044fe2000f8410ff */
[----:B------:R-:W-:Y:S01]  /*0910*/  @P1 IMAD.WIDE R4, R3, 0x4, R4 ;  /* 0x0000000403041825 */ /* 0x000fe200078e0204 */
[----:B------:R-:W-:Y:S01]  /*0920*/  @!P0 IADD3 R17, PT, PT, R13, UR4, RZ ;  /* 0x000000040d118c10 */ /* 0x000fe2000fffe0ff */
[----:B0-----:R-:W2:Y:S01]  /*0930*/  @P1 LDG.E R11, desc[UR18][R10.64] ;  /* 0x000000120a0b1981 */ /* 0x001ea2000c1e1900 */
[----:B------:R-:W-:Y:S01]  /*0940*/  @P1 LEA.HI.X R3, R6, UR7, R7, 0x2, P2 ;  /* 0x0000000706031c11 */ /* 0x000fe200090f1407 */
[----:B------:R-:W-:Y:S01]  /*0950*/  @!P0 IMAD R19, R19, UR20, R0 ;  /* 0x0000001413138c24 */ /* 0x000fe2000f8e0200 */
[----:B---3--:R-:W-:Y:S01]  /*0960*/  MOV R6, UR12 ;  /* 0x0000000c00067c02 */ /* 0x008fe20008000f00 */
[----:B------:R-:W-:Y:S01]  /*0970*/  @P1 IMAD.WIDE R14, R15, 0x4, R4 ;  /* 0x000000040f0e1825 */ /* 0x000fe200078e0204 */
[----:B------:R-:W-:Y:S01]  /*0980*/  MOV R7, UR13 ;  /* 0x0000000d00077c02 */ /* 0x000fe20008000f00 */
[----:B------:R-:W2:Y:S01]  /*0990*/  @P1 LDG.E R4, desc[UR18][R4.64] ;  /* 0x0000001204041981 */ /* 0x000ea2000c1e1900 */
[----:B------:R-:W-:-:S02]  /*09a0*/  MOV R8, UR14 ;  /* 0x0000000e00087c02 */ /* 0x000fc40008000f00 */
[----:B------:R-:W-:Y:S01]  /*09b0*/  MOV R9, UR15 ;  /* 0x0000000f00097c02 */ /* 0x000fe20008000f00 */
[----:B------:R-:W-:Y:S01]  /*09c0*/  @!P0 IMAD.WIDE.U32 R6, R17, 0x4, R6 ;  /* 0x0000000411068825 */ /* 0x000fe200078e0006 */
[----:B------:R-:W3:Y:S03]  /*09d0*/  @P1 LDG.E R14, desc[UR18][R14.64] ;  /* 0x000000120e0e1981 */ /* 0x000ee6000c1e1900 */
[----:B------:R-:W-:Y:S01]  /*09e0*/  @!P0 IMAD.WIDE R8, R19, 0x4, R8 ;  /* 0x0000000413088825 */ /* 0x000fe200078e0208 */
[----:B------:R-:W3:Y:S04]  /*09f0*/  @P1 LDG.E R2, desc[UR18][R2.64+0x4] ;  /* 0x0000041202021981 */ /* 0x000ee8000c1e1900 */
[----:B------:R-:W4:Y:S04]  /*0a00*/  @!P0 LDG.E R7, desc[UR18][R6.64] ;  /* 0x0000001206078981 */ /* 0x000f28000c1e1900 */
[----:B------:R-:W4:Y:S01]  /*0a10*/  @!P0 LDG.E R8, desc[UR18][R8.64] ;  /* 0x0000001208088981 */ /* 0x000f22000c1e1900 */
[----:B--2---:R-:W-:-:S04]  /*0a20*/  @P1 IMAD R11, R11, R4, R12 ;  /* 0x000000040b0b1224 */ /* 0x004fc800078e020c */
[----:B---3--:R-:W-:-:S04]  /*0a30*/  @P1 IMAD R12, R2, R14, R11 ;  /* 0x0000000e020c1224 */ /* 0x008fc800078e020b */
[----:B----4-:R-:W-:-:S07]  /*0a40*/  @!P0 IMAD R12, R7, R8, R12 ;  /* 0x00000008070c8224 */ /* 0x010fce00078e020c */
.L_x_7:
[----:B------:R-:W1:Y:S01]  /*0a50*/  LDC.64 R2, c[0x0][0x390] ;  /* 0x0000e400ff027b82 */ /* 0x000e620000000a00 */
[----:B------:R-:W-:-:S05]  /*0a60*/  IADD3 R13, PT, PT, R0, R13, RZ ;  /* 0x0000000d000d7210 */ /* 0x000fca0007ffe0ff */
[----:B-1----:R-:W-:-:S05]  /*0a70*/  IMAD.WIDE R2, R13, 0x4, R2 ;  /* 0x000000040d027825 */ /* 0x002fca00078e0202 */
[----:B0-----:R-:W-:Y:S01]  /*0a80*/  STG.E desc[UR18][R2.64], R12 ;  /* 0x0000000c02007986 */ /* 0x001fe2000c101912 */
[----:B------:R-:W-:Y:S05]  /*0a90*/  EXIT ;  /* 0x000000000000794d */ /* 0x000fea0003800000 */
.L_x_9:
        /* <DEDUP_REMOVED lines=14> */
.L_x_17:


//--------------------- .text._Z22matrixMultiplication_xPiS_S_i --------------------------
	.section	.text._Z22matrixMultiplication_xPiS_S_i,"ax",@progbits
	.align	128
        .global         _Z22matrixMultiplication_xPiS_S_i
        .type           _Z22matrixMultiplication_xPiS_S_i,@function
        .size           _Z22matrixMultiplication_xPiS_S_i,(.L_x_18 - _Z22matrixMultiplication_xPiS_S_i)
        .other          _Z22matrixMultiplication_xPiS_S_i,@"STO_CUDA_ENTRY STV_DEFAULT"
_Z22matrixMultiplication_xPiS_S_i:
.text._Z22matrixMultiplication_xPiS_S_i:
[----:B------:R-:W-:Y:S01]  /*0000*/  LDC R1, c[0x0][0x37c] ;  /* 0x0000df00ff017b82 */ /* 0x000fe20000000800 */
[----:B------:R-:W0:Y:S07]  /*0010*/  S2R R3, SR_TID.X ;  /* 0x0000000000037919 */ /* 0x000e2e0000002100 */
[----:B------:R-:W0:Y:S08]  /*0020*/  S2UR UR4, SR_CTAID.X ;  /* 0x00000000000479c3 */ /* 0x000e300000002500 */
[----:B------:R-:W0:Y:S08]  /*0030*/  LDC R2, c[0x0][0x360] ;  /* 0x0000d800ff027b82 */ /* 0x000e300000000800 */
[----:B------:R-:W1:Y:S01]  /*0040*/  LDC R5, c[0x0][0x398] ;  /* 0x0000e600ff057b82 */ /* 0x000e620000000800 */
[----:B0-----:R-:W-:Y:S01]  /*0050*/  IMAD R2, R2, UR4, R3 ;  /* 0x0000000402027c24 */ /* 0x001fe2000f8e0203 */
[----:B-1----:R-:W-:-:S04]  /*0060*/  ISETP.GE.AND P0, PT, R5, 0x1, PT ;  /* 0x000000010500780c */ /* 0x002fc80003f06270 */
[----:B------:R-:W-:-:S13]  /*0070*/  ISETP.GE.OR P0, PT, R2, R5, !P0 ;  /* 0x000000050200720c */ /* 0x000fda0004706670 */
[----:B------:R-:W-:Y:S05]  /*0080*/  @P0 EXIT ;  /* 0x000000000000094d */ /* 0x000fea0003800000 */
[C---:B------:R-:W-:Y:S01]  /*0090*/  IADD3 R0, PT, PT, R5.reuse, -0x1, RZ ;  /* 0xffffffff05007810 */ /* 0x040fe20007ffe0ff */
[----:B------:R-:W-:Y:S01]  /*00a0*/  IMAD R2, R2, R5, RZ ;  /* 0x0000000502027224 */ /* 0x000fe200078e02ff */
[C---:B------:R-:W-:Y:S01]  /*00b0*/  LOP3.LUT R3, R5.reuse, 0x7, RZ, 0xc0, !PT ;  /* 0x0000000705037812 */ /* 0x040fe200078ec0ff */
[----:B------:R-:W0:Y:S01]  /*00c0*/  LDCU.64 UR4, c[0x0][0x358] ;  /* 0x00006b00ff0477ac */ /* 0x000e220008000a00 */
[----:B------:R-:W-:Y:S02]  /*00d0*/  ISETP.GE.U32.AND P0, PT, R0, 0x7, PT ;  /* 0x000000070000780c */ /* 0x000fe40003f06070 */
[----:B------:R-:W-:Y:S01]  /*00e0*/  LOP3.LUT R0, R5, 0x7ffffff8, RZ, 0xc0, !PT ;  /* 0x7ffffff805007812 */ /* 0x000fe200078ec0ff */
[----:B------:R-:W-:-:S03]  /*00f0*/  HFMA2 R5, -RZ, RZ, 0, 0 ;  /* 0x00000000ff057431 */ /* 0x000fc600000001ff */
[----:B------:R-:W-:-:S07]  /*0100*/  IADD3 R4, PT, PT, -R0, RZ, RZ ;  /* 0x000000ff00047210 */ /* 0x000fce0007ffe1ff */
.L_x_14:
[----:B-1----:R-:W-:Y:S02]  /*0110*/  MOV R6, RZ ;  /* 0x000000ff00067202 */ /* 0x002fe40000000f00 */
[----:B------:R-:W-:Y:S01]  /*0120*/  MOV R16, RZ ;  /* 0x000000ff00107202 */ /* 0x000fe20000000f00 */
[----:B------:R-:W-:Y:S06]  /*0130*/  @!P0 BRA `(.L_x_10) ;  /* 0x0000000000f08947 */ /* 0x000fec0003800000 */
[----:B------:R-:W1:Y:S01]  /*0140*/  LDC R8, c[0x0][0x398] ;  /* 0x0000e600ff087b82 */ /* 0x000e620000000800 */
[----:B------:R-:W-:Y:S02]  /*0150*/  MOV R16, RZ ;  /* 0x000000ff00107202 */ /* 0x000fe40000000f00 */
[----:B------:R-:W-:Y:S02]  /*0160*/  MOV R9, R2 ;  /* 0x0000000200097202 */ /* 0x000fe40000000f00 */
[-C--:B------:R-:W-:Y:S02]  /*0170*/  MOV R7, R5.reuse ;  /* 0x0000000500077202 */ /* 0x080fe40000000f00 */
[----:B------:R-:W-:Y:S02]  /*0180*/  MOV R10, R4 ;  /* 0x00000004000a7202 */ /* 0x000fe40000000f00 */
[----:B-1----:R-:W-:Y:S01]  /*0190*/  IADD3 R11, PT, PT, R5, R8, RZ ;  /* 0x00000008050b7210 */ /* 0x002fe20007ffe0ff */
[C-C-:B------:R-:W-:Y:S01]  /*01a0*/  IMAD R25, R8.reuse, 0x3, R5.reuse ;  /* 0x0000000308197824 */ /* 0x140fe200078e0205 */
[CC--:B------:R-:W-:Y:S01]  /*01b0*/  LEA R6, R8.reuse, R5.reuse, 0x1 ;  /* 0x0000000508067211 */ /* 0x0c0fe200078e08ff */
[C-C-:B------:R-:W-:Y:S01]  /*01c0*/  IMAD R29, R8.reuse, 0x5, R5.reuse ;  /* 0x00000005081d7824 */ /* 0x140fe200078e0205 */
[C---:B------:R-:W-:Y:S01]  /*01d0*/  LEA R27, R8.reuse, R5, 0x2 ;  /* 0x00000005081b7211 */ /* 0x040fe200078e10ff */
[----:B------:R-:W-:-:S02]  /*01e0*/  IMAD R24, R8, 0x6, R5 ;  /* 0x0000000608187824 */ /* 0x000fc400078e0205 */
[----:B------:R-:W-:-:S07]  /*01f0*/  IMAD R26, R8, 0x7, R5 ;  /* 0x00000007081a7824 */ /* 0x000fce00078e0205 */
.L_x_11:
[----:B------:R-:W1:Y:S08]  /*0200*/  LDC.64 R14, c[0x0][0x388] ;  /* 0x0000e200ff0e7b82 */ /* 0x000e700000000a00 */
[----:B------:R-:W2:Y:S01]  /*0210*/  LDC.64 R12, c[0x0][0x380] ;  /* 0x0000e000ff0c7b82 */ /* 0x000ea20000000a00 */
[----:B-1----:R-:W-:-:S06]  /*0220*/  IMAD.WIDE.U32 R18, R7, 0x4, R14 ;  /* 0x0000000407127825 */ /* 0x002fcc00078e000e */
[----:B0-----:R-:W3:Y:S01]  /*0230*/  LDG.E R18, desc[UR4][R18.64] ;  /* 0x0000000412127981 */ /* 0x001ee2000c1e1900 */
[----:B--2---:R-:W-:-:S05]  /*0240*/  IMAD.WIDE R12, R9, 0x4, R12 ;  /* 0x00000004090c7825 */ /* 0x004fca00078e020c */
[----:B------:R-:W3:Y:S01]  /*0250*/  LDG.E R17, desc[UR4][R12.64] ;  /* 0x000000040c117981 */ /* 0x000ee2000c1e1900 */
[----:B------:R-:W-:-:S03]  /*0260*/  IMAD.WIDE.U32 R22, R11, 0x4, R14 ;  /* 0x000000040b167825 */ /* 0x000fc600078e000e */
[----:B------:R-:W2:Y:S01]  /*0270*/  LDG.E R19, desc[UR4][R12.64+0x8] ;  /* 0x000008040c137981 */ /* 0x000ea2000c1e1900 */
[----:B------:R-:W-:-:S03]  /*0280*/  IMAD.WIDE.U32 R20, R6, 0x4, R14 ;  /* 0x0000000406147825 */ /* 0x000fc600078e000e */
[----:B------:R-:W4:Y:S04]  /*0290*/  LDG.E R22, desc[UR4][R22.64] ;  /* 0x0000000416167981 */ /* 0x000f28000c1e1900 */
[----:B------:R-:W2:Y:S04]  /*02a0*/  LDG.E R20, desc[UR4][R20.64] ;  /* 0x0000000414147981 */ /* 0x000ea8000c1e1900 */
[----:B------:R-:W5:Y:S01]  /*02b0*/  LDG.E R23, desc[UR4][R12.64+0x10] ;  /* 0x000010040c177981 */ /* 0x000f62000c1e1900 */
[----:B---3--:R-:W-:-:S03]  /*02c0*/  IMAD R17, R17, R18, R16 ;  /* 0x0000001211117224 */ /* 0x008fc600078e0210 */
[----:B------:R-:W4:Y:S02]  /*02d0*/  LDG.E R16, desc[UR4][R12.64+0x4] ;  /* 0x000004040c107981 */ /* 0x000f24000c1e1900 */
[----:B----4-:R-:W-:Y:S02]  /*02e0*/  IMAD R28, R16, R22, R17 ;  /* 0x00000016101c7224 */ /* 0x010fe400078e0211 */
[----:B------:R-:W-:-:S04]  /*02f0*/  IMAD.WIDE.U32 R16, R25, 0x4, R14 ;  /* 0x0000000419107825 */ /* 0x000fc800078e000e */
[----:B--2---:R-:W-:Y:S02]  /*0300*/  IMAD R28, R19, R20, R28 ;  /* 0x00000014131c7224 */ /* 0x004fe400078e021c */
[--C-:B------:R-:W-:Y:S01]  /*0310*/  IMAD.WIDE.U32 R18, R27, 0x4, R14.reuse ;  /* 0x000000041b127825 */ /* 0x100fe200078e000e */
[----:B------:R-:W2:Y:S05]  /*0320*/  LDG.E R16, desc[UR4][R16.64] ;  /* 0x0000000410107981 */ /* 0x000eaa000c1e1900 */
[----:B------:R-:W5:Y:S04]  /*0330*/  LDG.E R18, desc[UR4][R18.64] ;  /* 0x0000000412127981 */ /* 0x000f68000c1e1900 */
[----:B------:R-:W2:Y:S01]  /*0340*/  LDG.E R17, desc[UR4][R12.64+0xc] ;  /* 0x00000c040c117981 */ /* 0x000ea2000c1e1900 */
[----:B------:R-:W-:-:S03]  /*0350*/  IMAD.WIDE.U32 R20, R29, 0x4, R14 ;  /* 0x000000041d147825 */ /* 0x000fc600078e000e */
[----:B------:R-:W3:Y:S04]  /*0360*/  LDG.E R19, desc[UR4][R12.64+0x1c] ;  /* 0x00001c040c137981 */ /* 0x000ee8000c1e1900 */
[----:B------:R-:W4:Y:S01]  /*0370*/  LDG.E R20, desc[UR4][R20.64] ;  /* 0x0000000414147981 */ /* 0x000f22000c1e1900 */
[----:B--2---:R-:W-:-:S03]  /*0380*/  IMAD R28, R17, R16, R28 ;  /* 0x00000010111c7224 */ /* 0x004fc600078e021c */
[----:B------:R-:W4:Y:S01]  /*0390*/  LDG.E R17, desc[UR4][R12.64+0x14] ;  /* 0x000014040c117981 */ /* 0x000f22000c1e1900 */
[----:B-----5:R-:W-:Y:S02]  /*03a0*/  IMAD R28, R23, R18, R28 ;  /* 0x00000012171c7224 */ /* 0x020fe400078e021c */
[--C-:B------:R-:W-:Y:S01]  /*03b0*/  IMAD.WIDE.U32 R22, R24, 0x4, R14.reuse ;  /* 0x0000000418167825 */ /* 0x100fe200078e000e */
[----:B------:R-:W2:Y:S03]  /*03c0*/  LDG.E R16, desc[UR4][R12.64+0x18] ;  /* 0x000018040c107981 */ /* 0x000ea6000c1e1900 */
[----:B------:R-:W-:Y:S02]  /*03d0*/  IMAD.WIDE.U32 R14, R26, 0x4, R14 ;  /* 0x000000041a0e7825 */ /* 0x000fe400078e000e */
[----:B------:R-:W2:Y:S04]  /*03e0*/  LDG.E R22, desc[UR4][R22.64] ;  /* 0x0000000416167981 */ /* 0x000ea8000c1e1900 */
[----:B------:R-:W3:Y:S01]  /*03f0*/  LDG.E R14, desc[UR4][R14.64] ;  /* 0x000000040e0e7981 */ /* 0x000ee2000c1e1900 */
[----:B------:R-:W-:-:S04]  /*0400*/  IADD3 R10, PT, PT, R10, 0x8, RZ ;  /* 0x000000080a0a7810 */ /* 0x000fc80007ffe0ff */
[----:B------:R-:W-:Y:S01]  /*0410*/  ISETP.NE.AND P1, PT, R10, RZ, PT ;  /* 0x000000ff0a00720c */ /* 0x000fe20003f25270 */
[C---:B------:R-:W-:Y:S01]  /*0420*/  IMAD R27, R8.reuse, 0x8, R27 ;  /* 0x00000008081b7824 */ /* 0x040fe200078e021b */
[C---:B------:R-:W-:Y:S02]  /*0430*/  LEA R11, R8.reuse, R11, 0x3 ;  /* 0x0000000b080b7211 */ /* 0x040fe400078e18ff */
[C---:B------:R-:W-:Y:S02]  /*0440*/  LEA R6, R8.reuse, R6, 0x3 ;  /* 0x0000000608067211 */ /* 0x040fe400078e18ff */
[C---:B------:R-:W-:Y:S02]  /*0450*/  LEA R25, R8.reuse, R25, 0x3 ;  /* 0x0000001908197211 */ /* 0x040fe400078e18ff */
[C---:B------:R-:W-:Y:S02]  /*0460*/  LEA R29, R8.reuse, R29, 0x3 ;  /* 0x0000001d081d7211 */ /* 0x040fe400078e18ff */
[----:B------:R-:W-:-:S02]  /*0470*/  LEA R24, R8, R24, 0x3 ;  /* 0x0000001808187211 */ /* 0x000fc400078e18ff */
[C---:B------:R-:W-:Y:S02]  /*0480*/  LEA R26, R8.reuse, R26, 0x3 ;  /* 0x0000001a081a7211 */ /* 0x040fe400078e18ff */
[----:B------:R-:W-:Y:S02]  /*0490*/  LEA R7, R8, R7, 0x3 ;  /* 0x0000000708077211 */ /* 0x000fe400078e18ff */
[----:B------:R-:W-:Y:S01]  /*04a0*/  IADD3 R9, PT, PT, R9, 0x8, RZ ;  /* 0x0000000809097810 */ /* 0x000fe20007ffe0ff */
[----:B----4-:R-:W-:-:S04]  /*04b0*/  IMAD R17, R17, R20, R28 ;  /* 0x0000001411117224 */ /* 0x010fc800078e021c */
[----:B--2---:R-:W-:-:S04]  /*04c0*/  IMAD R16, R16, R22, R17 ;  /* 0x0000001610107224 */ /* 0x004fc800078e0211 */
[----:B---3--:R-:W-:Y:S01]  /*04d0*/  IMAD R16, R19, R14, R16 ;  /* 0x0000000e13107224 */ /* 0x008fe200078e0210 */
[----:B------:R-:W-:Y:S06]  /*04e0*/  @P1 BRA `(.L_x_11) ;  /* 0xfffffffc00441947 */ /* 0x000fec000383ffff */
[----:B------:R-:W-:-:S07]  /*04f0*/  MOV R6, R0 ;  /* 0x0000000000067202 */ /* 0x000fce0000000f00 */
.L_x_10:
[----:B------:R-:W-:-:S13]  /*0500*/  ISETP.NE.AND P1, PT, R3, RZ, PT ;  /* 0x000000ff0300720c */ /* 0x000fda0003f25270 */
[----:B------:R-:W-:Y:S05]  /*0510*/  @!P1 BRA `(.L_x_12) ;  /* 0x0000000000ec9947 */ /* 0x000fea0003800000 */
[----:B------:R-:W1:Y:S01]  /*0520*/  LDC R7, c[0x0][0x398] ;  /* 0x0000e600ff077b82 */ /* 0x000e620000000800 */
[----:B------:R-:W-:-:S04]  /*0530*/  IADD3 R8, PT, PT, R3, -0x1, RZ ;  /* 0xffffffff03087810 */ /* 0x000fc80007ffe0ff */
[----:B------:R-:W-:Y:S02]  /*0540*/  ISETP.GE.U32.AND P1, PT, R8, 0x3, PT ;  /* 0x000000030800780c */ /* 0x000fe40003f26070 */
[----:B-1----:R-:W-:-:S11]  /*0550*/  LOP3.LUT P2, R20, R7, 0x3, RZ, 0xc0, !PT ;  /* 0x0000000307147812 */ /* 0x002fd6000784c0ff */
[----:B------:R-:W-:Y:S05]  /*0560*/  @!P1 BRA `(.L_x_13) ;  /* 0x0000000000689947 */ /* 0x000fea0003800000 */
[----:B------:R-:W1:Y:S01]  /*0570*/  LDC R22, c[0x0][0x398] ;  /* 0x0000e600ff167b82 */ /* 0x000e620000000800 */
[----:B------:R-:W-:-:S07]  /*0580*/  IADD3 R13, PT, PT, R2, R6, RZ ;  /* 0x00000006020d7210 */ /* 0x000fce0007ffe0ff */
[----:B------:R-:W2:Y:S08]  /*0590*/  LDC.64 R10, c[0x0][0x388] ;  /* 0x0000e200ff0a7b82 */ /* 0x000eb00000000a00 */
[----:B------:R-:W3:Y:S01]  /*05a0*/  LDC.64 R8, c[0x0][0x380] ;  /* 0x0000e000ff087b82 */ /* 0x000ee20000000a00 */
[----:B-1----:R-:W-:-:S04]  /*05b0*/  IMAD R19, R6, R22, R5 ;  /* 0x0000001606137224 */ /* 0x002fc800078e0205 */
[C---:B------:R-:W-:Y:S02]  /*05c0*/  IMAD.IADD R15, R19.reuse, 0x1, R22 ;  /* 0x00000001130f7824 */ /* 0x040fe400078e0216 */
[----:B--2---:R-:W-:-:S03]  /*05d0*/  IMAD.WIDE.U32 R18, R19, 0x4, R10 ;  /* 0x0000000413127825 */ /* 0x004fc600078e000a */
[----:B------:R-:W-:-:S03]  /*05e0*/  IADD3 R21, PT, PT, R15, R22, RZ ;  /* 0x000000160f157210 */ /* 0x000fc60007ffe0ff */
[----:B0-----:R-:W2:Y:S01]  /*05f0*/  LDG.E R19, desc[UR4][R18.64] ;  /* 0x0000000412137981 */ /* 0x001ea2000c1e1900 */
[----:B---3--:R-:W-:-:S04]  /*0600*/  IMAD.WIDE R8, R13, 0x4, R8 ;  /* 0x000000040d087825 */ /* 0x008fc800078e0208 */
[--C-:B------:R-:W-:Y:S01]  /*0610*/  IMAD.WIDE.U32 R12, R15, 0x4, R10.reuse ;  /* 0x000000040f0c7825 */ /* 0x100fe200078e000a */
[----:B------:R-:W2:Y:S03]  /*0620*/  LDG.E R17, desc[UR4][R8.64] ;  /* 0x0000000408117981 */ /* 0x000ea6000c1e1900 */
[C-C-:B------:R-:W-:Y:S01]  /*0630*/  IMAD.WIDE.U32 R14, R21.reuse, 0x4, R10.reuse ;  /* 0x00000004150e7825 */ /* 0x140fe200078e000a */
[----:B------:R-:W-:Y:S01]  /*0640*/  IADD3 R21, PT, PT, R21, R22, RZ ;  /* 0x0000001615157210 */ /* 0x000fe20007ffe0ff */
[----:B------:R-:W3:Y:S04]  /*0650*/  LDG.E R12, desc[UR4][R12.64] ;  /* 0x000000040c0c7981 */ /* 0x000ee8000c1e1900 */
[----:B------:R-:W3:Y:S01]  /*0660*/  LDG.E R22, desc[UR4][R8.64+0x4] ;  /* 0x0000040408167981 */ /* 0x000ee2000c1e1900 */
[----:B------:R-:W-:-:S03]  /*0670*/  IMAD.WIDE.U32 R10, R21, 0x4, R10 ;  /* 0x00000004150a7825 */ /* 0x000fc600078e000a */
[----:B------:R-:W4:Y:S04]  /*0680*/  LDG.E R14, desc[UR4][R14.64] ;  /* 0x000000040e0e7981 */ /* 0x000f28000c1e1900 */
[----:B------:R-:W4:Y:S04]  /*0690*/  LDG.E R24, desc[UR4][R8.64+0x8] ;  /* 0x0000080408187981 */ /* 0x000f28000c1e1900 */
[----:B------:R-:W5:Y:S04]  /*06a0*/  LDG.E R26, desc[UR4][R8.64+0xc] ;  /* 0x00000c04081a7981 */ /* 0x000f68000c1e1900 */
[----:B------:R-:W5:Y:S01]  /*06b0*/  LDG.E R10, desc[UR4][R10.64] ;  /* 0x000000040a0a7981 */ /* 0x000f62000c1e1900 */
[----:B------:R-:W-:Y:S01]  /*06c0*/  IADD3 R6, PT, PT, R6, 0x4, RZ ;  /* 0x0000000406067810 */ /* 0x000fe20007ffe0ff */
[----:B--2---:R-:W-:-:S04]  /*06d0*/  IMAD R17, R17, R19, R16 ;  /* 0x0000001311117224 */ /* 0x004fc800078e0210 */
[----:B---3--:R-:W-:-:S04]  /*06e0*/  IMAD R17, R22, R12, R17 ;  /* 0x0000000c16117224 */ /* 0x008fc800078e0211 */
[----:B----4-:R-:W-:-:S04]  /*06f0*/  IMAD R17, R24, R14, R17 ;  /* 0x0000000e18117224 */ /* 0x010fc800078e0211 */
[----:B-----5:R-:W-:-:S07]  /*0700*/  IMAD R16, R26, R10, R17 ;  /* 0x0000000a1a107224 */ /* 0x020fce00078e0211 */
.L_x_13:
[----:B------:R-:W-:Y:S05]  /*0710*/  @!P2 BRA `(.L_x_12) ;  /* 0x00000000006ca947 */ /* 0x000fea0003800000 */
[----:B------:R-:W1:Y:S01]  /*0720*/  LDC.64 R18, c[0x0][0x388] ;  /* 0x0000e200ff127b82 */ /* 0x000e620000000a00 */
[----:B------:R-:W-:Y:S02]  /*0730*/  ISETP.NE.AND P1, PT, R20, 0x1, PT ;  /* 0x000000011400780c */ /* 0x000fe40003f25270 */
[----:B------:R-:W-:-:S04]  /*0740*/  LOP3.LUT R12, R7, 0x1, RZ, 0xc0, !PT ;  /* 0x00000001070c7812 */ /* 0x000fc800078ec0ff */
[----:B------:R-:W-:Y:S01]  /*0750*/  ISETP.NE.U32.AND P2, PT, R12, 0x1, PT ;  /* 0x000000010c00780c */ /* 0x000fe20003f45070 */
[----:B------:R-:W2:Y:S06]  /*0760*/  LDC.64 R14, c[0x0][0x380] ;  /* 0x0000e000ff0e7b82 */ /* 0x000eac0000000a00 */
[----:B------:R-:W-:Y:S01]  /*0770*/  @P1 IMAD R12, R6, R7, R5 ;  /* 0x00000007060c1224 */ /* 0x000fe200078e0205 */
[----:B------:R-:W-:Y:S01]  /*0780*/  @P1 IADD3 R17, PT, PT, R2, R6, RZ ;  /* 0x0000000602111210 */ /* 0x000fe20007ffe0ff */
[----:B------:R-:W3:Y:S01]  /*0790*/  LDC.64 R8, c[0x0][0x380] ;  /* 0x0000e000ff087b82 */ /* 0x000ee20000000a00 */
[----:B------:R-:W-:-:S02]  /*07a0*/  @P1 IADD3 R6, PT, PT, R6, 0x2, RZ ;  /* 0x0000000206061810 */ /* 0x000fc40007ffe0ff */
[----:B------:R-:W-:-:S03]  /*07b0*/  @P1 IADD3 R21, PT, PT, R12, R7, RZ ;  /* 0x000000070c151210 */ /* 0x000fc60007ffe0ff */
[----:B------:R-:W-:Y:S02]  /*07c0*/  @!P2 IMAD R7, R6, R7, R5 ;  /* 0x000000070607a224 */ /* 0x000fe400078e0205 */
[----:B------:R-:W4:Y:S01]  /*07d0*/  LDC.64 R10, c[0x0][0x388] ;  /* 0x0000e200ff0a7b82 */ /* 0x000f220000000a00 */
[----:B-1----:R-:W-:-:S04]  /*07e0*/  @P1 IMAD.WIDE.U32 R12, R12, 0x4, R18 ;  /* 0x000000040c0c1825 */ /* 0x002fc800078e0012 */
[----:B------:R-:W-:Y:S02]  /*07f0*/  @P1 IMAD.WIDE.U32 R18, R21, 0x4, R18 ;  /* 0x0000000415121825 */ /* 0x000fe400078e0012 */
[----:B0-----:R-:W5:Y:S02]  /*0800*/  @P1 LDG.E R12, desc[UR4][R12.64] ;  /* 0x000000040c0c1981 */ /* 0x001f64000c1e1900 */
[----:B--2---:R-:W-:Y:S01]  /*0810*/  @P1 IMAD.WIDE R14, R17, 0x4, R14 ;  /* 0x00000004110e1825 */ /* 0x004fe200078e020e */
[----:B------:R-:W-:Y:S01]  /*0820*/  @!P2 IADD3 R17, PT, PT, R2, R6, RZ ;  /* 0x000000060211a210 */ /* 0x000fe20007ffe0ff */
[----:B------:R-:W2:Y:S04]  /*0830*/  @P1 LDG.E R18, desc[UR4][R18.64] ;  /* 0x0000000412121981 */ /* 0x000ea8000c1e1900 */
[----:B------:R-:W5:Y:S01]  /*0840*/  @P1 LDG.E R21, desc[UR4][R14.64] ;  /* 0x000000040e151981 */ /* 0x000f62000c1e1900 */
[----:B---3--:R-:W-:-:S03]  /*0850*/  @!P2 IMAD.WIDE R8, R17, 0x4, R8 ;  /* 0x000000041108a825 */ /* 0x008fc600078e0208 */
[----:B------:R-:W2:Y:S04]  /*0860*/  @P1 LDG.E R6, desc[UR4][R14.64+0x4] ;  /* 0x000004040e061981 */ /* 0x000ea8000c1e1900 */
[----:B------:R-:W3:Y:S01]  /*0870*/  @!P2 LDG.E R9, desc[UR4][R8.64] ;  /* 0x000000040809a981 */ /* 0x000ee2000c1e1900 */
[----:B----4-:R-:W-:-:S06]  /*0880*/  @!P2 IMAD.WIDE.U32 R10, R7, 0x4, R10 ;  /* 0x00000004070aa825 */ /* 0x010fcc00078e000a */
[----:B------:R-:W3:Y:S01]  /*0890*/  @!P2 LDG.E R10, desc[UR4][R10.64] ;  /* 0x000000040a0aa981 */ /* 0x000ee2000c1e1900 */
[----:B-----5:R-:W-:-:S04]  /*08a0*/  @P1 IMAD R21, R21, R12, R16 ;  /* 0x0000000c15151224 */ /* 0x020fc800078e0210 */
[----:B--2---:R-:W-:-:S04]  /*08b0*/  @P1 IMAD R16, R6, R18, R21 ;  /* 0x0000001206101224 */ /* 0x004fc800078e0215 */
[----:B---3--:R-:W-:-:S07]  /*08c0*/  @!P2 IMAD R16, R9, R10, R16 ;  /* 0x0000000a0910a224 */ /* 0x008fce00078e0210 */
.L_x_12:
[----:B------:R-:W1:Y:S01]  /*08d0*/  LDCU UR6, c[0x0][0x398] ;  /* 0x00007300ff0677ac */ /* 0x000e620008000800 */
[----:B------:R-:W2:Y:S01]  /*08e0*/  LDC.64 R6, c[0x0][0x390] ;  /* 0x0000e400ff067b82 */ /* 0x000ea20000000a00 */
[----:B------:R-:W-:Y:S02]  /*08f0*/  IADD3 R9, PT, PT, R2, R5, RZ ;  /* 0x0000000502097210 */ /* 0x000fe40007ffe0ff */
[----:B------:R-:W-:-:S04]  /*0900*/  IADD3 R5, PT, PT, R5, 0x1, RZ ;  /* 0x0000000105057810 */ /* 0x000fc80007ffe0ff */
[----:B-1----:R-:W-:Y:S01]  /*0910*/  ISETP.NE.AND P1, PT, R5, UR6, PT ;  /* 0x0000000605007c0c */ /* 0x002fe2000bf25270 */
[----:B--2---:R-:W-:-:S05]  /*0920*/  IMAD.WIDE R6, R9, 0x4, R6 ;  /* 0x0000000409067825 */ /* 0x004fca00078e0206 */
[----:B0-----:R1:W-:Y:S07]  /*0930*/  STG.E desc[UR4][R6.64], R16 ;  /* 0x0000001006007986 */ /* 0x0013ee000c101904 */
[----:B------:R-:W-:Y:S05]  /*0940*/  @P1 BRA `(.L_x_14) ;  /* 0xfffffff400f01947 */ /* 0x000fea000383ffff */
[----:B------:R-:W-:Y:S05]  /*0950*/  EXIT ;  /* 0x000000000000794d */ /* 0x000fea0003800000 */
.L_x_15:
        /* <DEDUP_REMOVED lines=10> */
.L_x_18:


//--------------------- .nv.shared._Z26matrixMultiplication_tiledPiS_S_i --------------------------
	.section	.nv.shared._Z26matrixMultiplication_tiledPiS_S_i,"aw",@nobits
	.sectionflags	@""
	.align	4
.nv.shared._Z26matrixMultiplication_tiledPiS_S_i:
	.zero		3072


//--------------------- .nv.shared.reserved.0     --------------------------
	.section	.nv.shared.reserved.0,"aw",@nobits
	.weak		__nv_reservedSMEM_offset_0_alias
	.size		__nv_reservedSMEM_offset_0_alias, 0, 64
	.other		__nv_reservedSMEM_offset_0_alias,@"STO_CUDA_RESERVED_SHARED STV_DEFAULT"
__nv_reservedSMEM_offset_0_alias:
	.zero		0
	.zero		64


//--------------------- .nv.constant0._Z26matrixMultiplication_tiledPiS_S_i --------------------------
	.section	.nv.constant0._Z26matrixMultiplication_tiledPiS_S_i,"a",@progbits
	.sectionflags	@""
	.align	4
.nv.constant0._Z26matrixMultiplication_tiledPiS_S_i:
	.zero		924


//--------------------- .nv.constant0._Z23matrixMultiplication_yxPiS_S_i --------------------------
	.section	.nv.constant0._Z23matrixMultiplication_yxPiS_S_i,"a",@progbits
	.sectionflags	@""
	.align	4
.nv.constant0._Z23matrixMultiplication_yxPiS_S_i:
	.zero		924


//--------------------- .nv.constant0._Z22matrixMultiplication_xPiS_S_i --------------------------
	.section	.nv.constant0._Z22matrixMultiplication_xPiS_S_i,"a",@progbits
	.sectionflags	@""
	.align	4
.nv.constant0._Z22matrixMultiplication_xPiS_S_i:
	.zero		924


//--------------------- SYMBOLS --------------------------

	.type		.nv.reservedSmem.offset0,@object
	.size		.nv.reservedSmem.offset0,0x4
	.type		.nv.reservedSmem.cap,@object
	.size		.nv.reservedSmem.cap,0x4
